	.target	sm_90a

	.elftype	@"ET_EXEC"


//--------------------- .note.nv.tkinfo           --------------------------
	.section	.note.nv.tkinfo,"",@"SHT_NOTE"
	.sectionflags	@"SHF_NOTE_NV_TKINFO"
	.tkinfo
        /*0018*/ 	.word	0x00000002
        /*0030*/ 	.string	""
        /*0030*/ 	.string	"ptxas"
        /*0030*/ 	.string	"Cuda compilation tools, release 13.0, V13.0.88"
        /*0030*/ 	.string	"Build cuda_13.0.r13.0/compiler.36424714_0"
        /*0030*/ 	.string	"-arch sm_90a -m 64 "



//--------------------- .note.nv.cuinfo           --------------------------
	.section	.note.nv.cuinfo,"",@"SHT_NOTE"
	.sectionflags	@"SHF_NOTE_NV_CUINFO"
        /*0018*/ 	.short	0x0002
        /*001a*/ 	.short	0x005a
        /*001c*/ 	.short	0x0082
	.zero		2


//--------------------- .nv.info                  --------------------------
	.section	.nv.info,"",@"SHT_CUDA_INFO"
	.align	4


	//----- nvinfo : EIATTR_REGCOUNT
	.align		4
        /*0000*/ 	.byte	0x04, 0x2f
        /*0002*/ 	.short	(.L_16 - .L_15)
	.align		4
.L_15:
        /*0004*/ 	.word	index@(_ZN7cutlass13device_kernelINS_4gemm6kernel13GemmUniversalIN4cute5tupleIJiiiiEEENS1_10collective13CollectiveMmaINS1_39MainloopSm90TmaGmmaRmemAWarpSpecializedILi2ENS5_IJNS4_1CILi1EEESB_SB_EEENS1_32KernelTmaWarpSpecializedPingpongEEENS5_IJNSA_ILi64EEENSA_ILi256EEESF_EEENS_10tfloat32_tENS5_IJlSB_lEEESI_NS5_IJSB_llEEENS4_8TiledMMAINS4_8MMA_AtomIJNS4_4SM904GMMA30MMA_64x256x8_F32TF32TF32_RS_TNILNSO_7ScaleInE1ELSQ_1EEEEEENS4_6LayoutISC_NS5_IJNSA_ILi0EEESU_SU_EEEEENS5_IJNS4_10UnderscoreESX_SX_EEEEENS4_13SM90_TMA_LOADENS4_14ComposedLayoutINS4_7SwizzleILi3ELi4ELi3EEENS4_18smem_ptr_flag_bitsILi32EEENST_INS5_IJNSA_ILi8EEENSA_ILi32EEEEEENS5_IJS17_SB_EEEEEEEvNS4_8identityES10_NS11_INS12_ILi1ELi4ELi3EEES15_NST_INS5_IJS16_S16_EEENS5_IJSB_S16_EEEEEEENS4_9Copy_AtomIJNS4_39AutoVectorizingCopyWithAssumedAlignmentILi128EEESI_EEES1C_EENS_8epilogue10collective6detail29Sm90TmaWarpSpecializedAdapterINS1O_15DefaultEpilogueISI_SJ_SJ_NS1N_6thread17LinearCombinationISI_Li1EffLNS1S_9ScaleType4KindE0ELNS_15FloatRoundStyleE2ESI_EENS1_15EpilogueDefaultEEEEEvvEEEEvNT_6ParamsE)
        /*0008*/ 	.word	0x000000a8


	//----- nvinfo : EIATTR_FRAME_SIZE
	.align		4
.L_16:
        /*000c*/ 	.byte	0x04, 0x11
        /*000e*/ 	.short	(.L_18 - .L_17)
	.align		4
.L_17:
        /*0010*/ 	.word	index@(_ZN7cutlass13device_kernelINS_4gemm6kernel13GemmUniversalIN4cute5tupleIJiiiiEEENS1_10collective13CollectiveMmaINS1_39MainloopSm90TmaGmmaRmemAWarpSpecializedILi2ENS5_IJNS4_1CILi1EEESB_SB_EEENS1_32KernelTmaWarpSpecializedPingpongEEENS5_IJNSA_ILi64EEENSA_ILi256EEESF_EEENS_10tfloat32_tENS5_IJlSB_lEEESI_NS5_IJSB_llEEENS4_8TiledMMAINS4_8MMA_AtomIJNS4_4SM904GMMA30MMA_64x256x8_F32TF32TF32_RS_TNILNSO_7ScaleInE1ELSQ_1EEEEEENS4_6LayoutISC_NS5_IJNSA_ILi0EEESU_SU_EEEEENS5_IJNS4_10UnderscoreESX_SX_EEEEENS4_13SM90_TMA_LOADENS4_14ComposedLayoutINS4_7SwizzleILi3ELi4ELi3EEENS4_18smem_ptr_flag_bitsILi32EEENST_INS5_IJNSA_ILi8EEENSA_ILi32EEEEEENS5_IJS17_SB_EEEEEEEvNS4_8identityES10_NS11_INS12_ILi1ELi4ELi3EEES15_NST_INS5_IJS16_S16_EEENS5_IJSB_S16_EEEEEEENS4_9Copy_AtomIJNS4_39AutoVectorizingCopyWithAssumedAlignmentILi128EEESI_EEES1C_EENS_8epilogue10collective6detail29Sm90TmaWarpSpecializedAdapterINS1O_15DefaultEpilogueISI_SJ_SJ_NS1N_6thread17LinearCombinationISI_Li1EffLNS1S_9ScaleType4KindE0ELNS_15FloatRoundStyleE2ESI_EENS1_15EpilogueDefaultEEEEEvvEEEEvNT_6ParamsE)
        /*0014*/ 	.word	0x00000000


	//----- nvinfo : EIATTR_MIN_STACK_SIZE
	.align		4
.L_18:
        /*0018*/ 	.byte	0x04, 0x12
        /*001a*/ 	.short	(.L_20 - .L_19)
	.align		4
.L_19:
        /*001c*/ 	.word	index@(_ZN7cutlass13device_kernelINS_4gemm6kernel13GemmUniversalIN4cute5tupleIJiiiiEEENS1_10collective13CollectiveMmaINS1_39MainloopSm90TmaGmmaRmemAWarpSpecializedILi2ENS5_IJNS4_1CILi1EEESB_SB_EEENS1_32KernelTmaWarpSpecializedPingpongEEENS5_IJNSA_ILi64EEENSA_ILi256EEESF_EEENS_10tfloat32_tENS5_IJlSB_lEEESI_NS5_IJSB_llEEENS4_8TiledMMAINS4_8MMA_AtomIJNS4_4SM904GMMA30MMA_64x256x8_F32TF32TF32_RS_TNILNSO_7ScaleInE1ELSQ_1EEEEEENS4_6LayoutISC_NS5_IJNSA_ILi0EEESU_SU_EEEEENS5_IJNS4_10UnderscoreESX_SX_EEEEENS4_13SM90_TMA_LOADENS4_14ComposedLayoutINS4_7SwizzleILi3ELi4ELi3EEENS4_18smem_ptr_flag_bitsILi32EEENST_INS5_IJNSA_ILi8EEENSA_ILi32EEEEEENS5_IJS17_SB_EEEEEEEvNS4_8identityES10_NS11_INS12_ILi1ELi4ELi3EEES15_NST_INS5_IJS16_S16_EEENS5_IJSB_S16_EEEEEEENS4_9Copy_AtomIJNS4_39AutoVectorizingCopyWithAssumedAlignmentILi128EEESI_EEES1C_EENS_8epilogue10collective6detail29Sm90TmaWarpSpecializedAdapterINS1O_15DefaultEpilogueISI_SJ_SJ_NS1N_6thread17LinearCombinationISI_Li1EffLNS1S_9ScaleType4KindE0ELNS_15FloatRoundStyleE2ESI_EENS1_15EpilogueDefaultEEEEEvvEEEEvNT_6ParamsE)
        /*0020*/ 	.word	0x00000000
.L_20:


//--------------------- .nv.compat                --------------------------
	.section	.nv.compat,"",@"SHT_CUDA_COMPAT_INFO"
	.align	4
        /*0000*/ 	.byte	0x02, 0x09, 0x01, 0x00, 0x02, 0x02, 0x04, 0x00, 0x02, 0x05, 0x05, 0x00, 0x03, 0x07, 0x01, 0x01
        /*0010*/ 	.byte	0x02, 0x03, 0x01, 0x00, 0x02, 0x06, 0x01, 0x00, 0x04, 0x0b, 0x08, 0x00, 0x00, 0x00, 0x00, 0x00
        /*0020*/ 	.byte	0x00, 0x00, 0x00, 0x00


//--------------------- .nv.info._ZN7cutlass13device_kernelINS_4gemm6kernel13GemmUniversalIN4cute5tupleIJiiiiEEENS1_10collective13CollectiveMmaINS1_39MainloopSm90TmaGmmaRmemAWarpSpecializedILi2ENS5_IJNS4_1CILi1EEESB_SB_EEENS1_32KernelTmaWarpSpecializedPingpongEEENS5_IJNSA_ILi64EEENSA_ILi256EEESF_EEENS_10tfloat32_tENS5_IJlSB_lEEESI_NS5_IJSB_llEEENS4_8TiledMMAINS4_8MMA_AtomIJNS4_4SM904GMMA30MMA_64x256x8_F32TF32TF32_RS_TNILNSO_7ScaleInE1ELSQ_1EEEEEENS4_6LayoutISC_NS5_IJNSA_ILi0EEESU_SU_EEEEENS5_IJNS4_10UnderscoreESX_SX_EEEEENS4_13SM90_TMA_LOADENS4_14ComposedLayoutINS4_7SwizzleILi3ELi4ELi3EEENS4_18smem_ptr_flag_bitsILi32EEENST_INS5_IJNSA_ILi8EEENSA_ILi32EEEEEENS5_IJS17_SB_EEEEEEEvNS4_8identityES10_NS11_INS12_ILi1ELi4ELi3EEES15_NST_INS5_IJS16_S16_EEENS5_IJSB_S16_EEEEEEENS4_9Copy_AtomIJNS4_39AutoVectorizingCopyWithAssumedAlignmentILi128EEESI_EEES1C_EENS_8epilogue10collective6detail29Sm90TmaWarpSpecializedAdapterINS1O_15DefaultEpilogueISI_SJ_SJ_NS1N_6thread17LinearCombinationISI_Li1EffLNS1S_9ScaleType4KindE0ELNS_15FloatRoundStyleE2ESI_EENS1_15EpilogueDefaultEEEEEvvEEEEvNT_6ParamsE --------------------------
	.section	.nv.info._ZN7cutlass13device_kernelINS_4gemm6kernel13GemmUniversalIN4cute5tupleIJiiiiEEENS1_10collective13CollectiveMmaINS1_39MainloopSm90TmaGmmaRmemAWarpSpecializedILi2ENS5_IJNS4_1CILi1EEESB_SB_EEENS1_32KernelTmaWarpSpecializedPingpongEEENS5_IJNSA_ILi64EEENSA_ILi256EEESF_EEENS_10tfloat32_tENS5_IJlSB_lEEESI_NS5_IJSB_llEEENS4_8TiledMMAINS4_8MMA_AtomIJNS4_4SM904GMMA30MMA_64x256x8_F32TF32TF32_RS_TNILNSO_7ScaleInE1ELSQ_1EEEEEENS4_6LayoutISC_NS5_IJNSA_ILi0EEESU_SU_EEEEENS5_IJNS4_10UnderscoreESX_SX_EEEEENS4_13SM90_TMA_LOADENS4_14ComposedLayoutINS4_7SwizzleILi3ELi4ELi3EEENS4_18smem_ptr_flag_bitsILi32EEENST_INS5_IJNSA_ILi8EEENSA_ILi32EEEEEENS5_IJS17_SB_EEEEEEEvNS4_8identityES10_NS11_INS12_ILi1ELi4ELi3EEES15_NST_INS5_IJS16_S16_EEENS5_IJSB_S16_EEEEEEENS4_9Copy_AtomIJNS4_39AutoVectorizingCopyWithAssumedAlignmentILi128EEESI_EEES1C_EENS_8epilogue10collective6detail29Sm90TmaWarpSpecializedAdapterINS1O_15DefaultEpilogueISI_SJ_SJ_NS1N_6thread17LinearCombinationISI_Li1EffLNS1S_9ScaleType4KindE0ELNS_15FloatRoundStyleE2ESI_EENS1_15EpilogueDefaultEEEEEvvEEEEvNT_6ParamsE,"",@"SHT_CUDA_INFO"
	.sectionflags	@""
	.align	4


	//----- nvinfo : EIATTR_CUDA_API_VERSION
	.align		4
        /*0000*/ 	.byte	0x04, 0x37
        /*0002*/ 	.short	(.L_22 - .L_21)
.L_21:
        /*0004*/ 	.word	0x00000082


	//----- nvinfo : EIATTR_KPARAM_INFO
	.align		4
.L_22:
        /*0008*/ 	.byte	0x04, 0x17
        /*000a*/ 	.short	(.L_24 - .L_23)
.L_23:
        /*000c*/ 	.word	0x00000000
        /*0010*/ 	.short	0x0000
        /*0012*/ 	.short	0x0070
        /*0014*/ 	.byte	0x00, 0xf0, 0x01, 0x10


	//----- nvinfo : EIATTR_SPARSE_MMA_MASK
	.align		4
.L_24:
        /*0018*/ 	.byte	0x03, 0x50
        /*001a*/ 	.short	0x0000


	//----- nvinfo : EIATTR_MAXREG_COUNT
	.align		4
        /*001c*/ 	.byte	0x03, 0x1b
        /*001e*/ 	.short	0x00a8


	//----- nvinfo : EIATTR_NUM_BARRIERS
	.align		4
        /*0020*/ 	.byte	0x02, 0x4c
        /*0022*/ 	.byte	0x01
	.zero		1


	//----- nvinfo : EIATTR_EXTERNS
	.align		4
        /*0024*/ 	.byte	0x04, 0x0f
        /*0026*/ 	.short	(.L_26 - .L_25)


	//   ....[0]....
	.align		4
.L_25:
        /*0028*/ 	.word	index@(__assertfail)


	//----- nvinfo : EIATTR_MERCURY_ISA_VERSION
	.align		4
.L_26:
        /*002c*/ 	.byte	0x03, 0x5f
        /*002e*/ 	.short	0x0101


	//----- nvinfo : EIATTR_INT_WARP_WIDE_INSTR_OFFSETS
	.align		4
        /*0030*/ 	.byte	0x04, 0x31
        /*0032*/ 	.short	(.L_28 - .L_27)


	//   ....[0]....
.L_27:
        /*0034*/ 	.word	0x00000450


	//   ....[1]....
        /*0038*/ 	.word	0x00000460


	//   ....[2]....
        /*003c*/ 	.word	0x000004d0


	//   ....[3]....
        /*0040*/ 	.word	0x000004e0


	//   ....[4]....
        /*0044*/ 	.word	0x000004f0


	//   ....[5]....
        /*0048*/ 	.word	0x00000510


	//   ....[6]....
        /*004c*/ 	.word	0x00000570


	//   ....[7]....
        /*0050*/ 	.word	0x00000590


	//----- nvinfo : EIATTR_COOP_GROUP_MASK_REGIDS
	.align		4
.L_28:
        /*0054*/ 	.byte	0x04, 0x29
        /*0056*/ 	.short	(.L_30 - .L_29)


	//   ....[0]....
.L_29:
        /*0058*/ 	.word	0xffffffff


	//   ....[1]....
        /*005c*/ 	.word	0xffffffff


	//   ....[2]....
        /*0060*/ 	.word	0xffffffff


	//   ....[3]....
        /*0064*/ 	.word	0xffffffff


	//   ....[4]....
        /*0068*/ 	.word	0xffffffff


	//   ....[5]....
        /*006c*/ 	.word	0xffffffff


	//   ....[6]....
        /*0070*/ 	.word	0x0500000f


	//----- nvinfo : EIATTR_COOP_GROUP_INSTR_OFFSETS
	.align		4
.L_30:
        /*0074*/ 	.byte	0x04, 0x28
        /*0076*/ 	.short	(.L_32 - .L_31)


	//   ....[0]....
.L_31:
        /*0078*/ 	.word	0x00000050


	//   ....[1]....
        /*007c*/ 	.word	0x00000080


	//   ....[2]....
        /*0080*/ 	.word	0x00000180


	//   ....[3]....
        /*0084*/ 	.word	0x00000350


	//   ....[4]....
        /*0088*/ 	.word	0x00000390


	//   ....[5]....
        /*008c*/ 	.word	0x000003d0


	//   ....[6]....
        /*0090*/ 	.word	0x0000cc00


	//----- nvinfo : EIATTR_REG_RECONFIG
	.align		4
.L_32:
        /*0094*/ 	.byte	0x01, 0x54
	.zero		2


	//----- nvinfo : EIATTR_SYSCALL_OFFSETS
	.align		4
        /*0098*/ 	.byte	0x04, 0x46
        /*009a*/ 	.short	(.L_34 - .L_33)


	//   ....[0]....
.L_33:
        /*009c*/ 	.word	0x000016d0


	//   ....[1]....
        /*00a0*/ 	.word	0x00001810


	//   ....[2]....
        /*00a4*/ 	.word	0x00001900


	//   ....[3]....
        /*00a8*/ 	.word	0x0000ba40


	//   ....[4]....
        /*00ac*/ 	.word	0x0000bb70


	//----- nvinfo : EIATTR_MBARRIER_INSTR_OFFSETS
	.align		4
.L_34:
        /*00b0*/ 	.byte	0x04, 0x39
        /*00b2*/ 	.short	(.L_36 - .L_35)


	//   ....[0]....
.L_35:
        /*00b4*/ 	.word	0x00000300
        /*00b8*/ 	.word	0x000000ff
        /*00bc*/ 	.word	0x00000000
        /*00c0*/ 	.short	0x0100
        /*00c2*/ 	.byte	0x09
	.zero		1


	//   ....[1]....
        /*00c4*/ 	.word	0x00000310
        /*00c8*/ 	.word	0x000000ff
        /*00cc*/ 	.word	0x00000010
        /*00d0*/ 	.short	0x0100
        /*00d2*/ 	.byte	0x09
	.zero		1


	//   ....[2]....
        /*00d4*/ 	.word	0x00000320
        /*00d8*/ 	.word	0x000000ff
        /*00dc*/ 	.word	0x00000008
        /*00e0*/ 	.short	0x0100
        /*00e2*/ 	.byte	0x09
	.zero		1


	//   ....[3]....
        /*00e4*/ 	.word	0x00000330
        /*00e8*/ 	.word	0x000000ff
        /*00ec*/ 	.word	0x00000018
        /*00f0*/ 	.short	0x0100
        /*00f2*/ 	.byte	0x09
	.zero		1


	//   ....[4]....
        /*00f4*/ 	.word	0x000005b0
        /*00f8*/ 	.word	0x000000ff
        /*00fc*/ 	.word	0x00000050
        /*0100*/ 	.short	0x0100
        /*0102*/ 	.byte	0x09
	.zero		1


	//   ....[5]....
        /*0104*/ 	.word	0x000005c0
        /*0108*/ 	.word	0x000000ff
        /*010c*/ 	.word	0x00000058
        /*0110*/ 	.short	0x0100
        /*0112*/ 	.byte	0x09
	.zero		1


	//   ....[6]....
        /*0114*/ 	.word	0x00000610
        /*0118*/ 	.word	0x000000ff
        /*011c*/ 	.word	0x00000030
        /*0120*/ 	.short	0x0100
        /*0122*/ 	.byte	0x0a
	.zero		1


	//   ....[7]....
        /*0124*/ 	.word	0x00000630
        /*0128*/ 	.word	0x000000ff
        /*012c*/ 	.word	0x00000038
        /*0130*/ 	.short	0x0100
        /*0132*/ 	.byte	0x0a
	.zero		1


	//   ....[8]....
        /*0134*/ 	.word	0x00000640
        /*0138*/ 	.word	0x000000ff
        /*013c*/ 	.word	0x00000040
        /*0140*/ 	.short	0x0100
        /*0142*/ 	.byte	0x0a
	.zero		1


	//   ....[9]....
        /*0144*/ 	.word	0x00000650
        /*0148*/ 	.word	0x000000ff
        /*014c*/ 	.word	0x00000048
        /*0150*/ 	.short	0x0100
        /*0152*/ 	.byte	0x0a
	.zero		1


	//   ....[10]....
        /*0154*/ 	.word	0x00001580
        /*0158*/ 	.word	0x0000009f
        /*015c*/ 	.word	0x00000000
        /*0160*/ 	.short	0x010a
        /*0162*/ 	.byte	0x33
	.zero		1


	//   ....[11]....
        /*0164*/ 	.word	0x000019b0
        /*0168*/ 	.word	0x00000003
        /*016c*/ 	.word	0x00000000
        /*0170*/ 	.short	0x010a
        /*0172*/ 	.byte	0x3f
	.zero		1


	//   ....[12]....
        /*0174*/ 	.word	0x000019f0
        /*0178*/ 	.word	0x00000003
        /*017c*/ 	.word	0x00000000
        /*0180*/ 	.short	0x010a
        /*0182*/ 	.byte	0x3f
	.zero		1


	//   ....[13]....
        /*0184*/ 	.word	0x00001b20
        /*0188*/ 	.word	0x00000004
        /*018c*/ 	.word	0x00000000
        /*0190*/ 	.short	0x010a
        /*0192*/ 	.byte	0x3f
	.zero		1


	//   ....[14]....
        /*0194*/ 	.word	0x00002100
        /*0198*/ 	.word	0x00000004
        /*019c*/ 	.word	0x00000000
        /*01a0*/ 	.short	0x010a
        /*01a2*/ 	.byte	0x3f
	.zero		1


	//   ....[15]....
        /*01a4*/ 	.word	0x000022d0
        /*01a8*/ 	.word	0x0000000a
        /*01ac*/ 	.word	0x00000000
        /*01b0*/ 	.short	0x010a
        /*01b2*/ 	.byte	0x3f
	.zero		1


	//   ....[16]....
        /*01b4*/ 	.word	0x00002490
        /*01b8*/ 	.word	0x000000ff
        /*01bc*/ 	.word	0x00000000
        /*01c0*/ 	.short	0x0101
        /*01c2*/ 	.byte	0x06
	.zero		1


	//   ....[17]....
        /*01c4*/ 	.word	0x00002900
        /*01c8*/ 	.word	0x0000000a
        /*01cc*/ 	.word	0x00000000
        /*01d0*/ 	.short	0x010a
        /*01d2*/ 	.byte	0x3f
	.zero		1


	//   ....[18]....
        /*01d4*/ 	.word	0x00002c70
        /*01d8*/ 	.word	0x000000ff
        /*01dc*/ 	.word	0x00000000
        /*01e0*/ 	.short	0x0101
        /*01e2*/ 	.byte	0x04
	.zero		1


	//   ....[19]....
        /*01e4*/ 	.word	0x00003090
        /*01e8*/ 	.word	0x00000000
        /*01ec*/ 	.word	0x00000000
        /*01f0*/ 	.short	0x0101
        /*01f2*/ 	.byte	0x32
	.zero		1


	//   ....[20]....
        /*01f4*/ 	.word	0x00003130
        /*01f8*/ 	.word	0x000000ff
        /*01fc*/ 	.word	0x00000000
        /*0200*/ 	.short	0x0101
        /*0202*/ 	.byte	0x04
	.zero		1


	//   ....[21]....
        /*0204*/ 	.word	0x000031f0
        /*0208*/ 	.word	0x0000009f
        /*020c*/ 	.word	0x00000010
        /*0210*/ 	.short	0x010a
        /*0212*/ 	.byte	0x33
	.zero		1


	//   ....[22]....
        /*0214*/ 	.word	0x0000afc0
        /*0218*/ 	.word	0x00000002
        /*021c*/ 	.word	0x00000000
        /*0220*/ 	.short	0x0101
        /*0222*/ 	.byte	0x32
	.zero		1


	//   ....[23]....
        /*0224*/ 	.word	0x0000bcb0
        /*0228*/ 	.word	0x00000006
        /*022c*/ 	.word	0x00000010
        /*0230*/ 	.short	0x010a
        /*0232*/ 	.byte	0x3f
	.zero		1


	//   ....[24]....
        /*0234*/ 	.word	0x0000c350
        /*0238*/ 	.word	0x00000002
        /*023c*/ 	.word	0x00000058
        /*0240*/ 	.short	0x0101
        /*0242*/ 	.byte	0x3f
	.zero		1


	//   ....[25]....
        /*0244*/ 	.word	0x0000ca80
        /*0248*/ 	.word	0x00000005
        /*024c*/ 	.word	0x00000000
        /*0250*/ 	.short	0x010a
        /*0252*/ 	.byte	0x3f
	.zero		1


	//   ....[26]....
        /*0254*/ 	.word	0x0000cb00
        /*0258*/ 	.word	0x00000003
        /*025c*/ 	.word	0x00000000
        /*0260*/ 	.short	0x010a
        /*0262*/ 	.byte	0x3f
	.zero		1


	//   ....[27]....
        /*0264*/ 	.word	0x0000cb70
        /*0268*/ 	.word	0x00000003
        /*026c*/ 	.word	0x00000000
        /*0270*/ 	.short	0x010a
        /*0272*/ 	.byte	0x3f
	.zero		1


	//   ....[28]....
        /*0274*/ 	.word	0x0000cc30
        /*0278*/ 	.word	0x00000003
        /*027c*/ 	.word	0x00000000
        /*0280*/ 	.short	0x010a
        /*0282*/ 	.byte	0x3f
	.zero		1


	//   ....[29]....
        /*0284*/ 	.word	0x0000cc80
        /*0288*/ 	.word	0x00000004
        /*028c*/ 	.word	0x00000000
        /*0290*/ 	.short	0x010a
        /*0292*/ 	.byte	0x3f
	.zero		1


	//   ....[30]....
        /*0294*/ 	.word	0x0000ccd0
        /*0298*/ 	.word	0x0000000a
        /*029c*/ 	.word	0x00000000
        /*02a0*/ 	.short	0x010a
        /*02a2*/ 	.byte	0x3f
	.zero		1


	//   ....[31]....
        /*02a4*/ 	.word	0x0000cd30
        /*02a8*/ 	.word	0x00000003
        /*02ac*/ 	.word	0x00000010
        /*02b0*/ 	.short	0x010a
        /*02b2*/ 	.byte	0x3f
	.zero		1


	//   ....[32]....
        /*02b4*/ 	.word	0x0000ce00
        /*02b8*/ 	.word	0x00000006
        /*02bc*/ 	.word	0x00000010
        /*02c0*/ 	.short	0x010a
        /*02c2*/ 	.byte	0x3f
	.zero		1


	//   ....[33]....
        /*02c4*/ 	.word	0x0000ced0
        /*02c8*/ 	.word	0x00000005
        /*02cc*/ 	.word	0x00000000
        /*02d0*/ 	.short	0x010a
        /*02d2*/ 	.byte	0x3f
	.zero		1


	//----- nvinfo : EIATTR_NUM_MBARRIERS
	.align		4
.L_36:
        /*02d4*/ 	.byte	0x03, 0x38
        /*02d6*/ 	.short	0x000a


	//----- nvinfo : EIATTR_EXIT_INSTR_OFFSETS
	.align		4
        /*02d8*/ 	.byte	0x04, 0x1c
        /*02da*/ 	.short	(.L_38 - .L_37)


	//   ....[0]....
.L_37:
        /*02dc*/ 	.word	0x00001210


	//   ....[1]....
        /*02e0*/ 	.word	0x00001270


	//   ....[2]....
        /*02e4*/ 	.word	0x0000b6e0


	//   ....[3]....
        /*02e8*/ 	.word	0x0000b710


	//   ....[4]....
        /*02ec*/ 	.word	0x0000cb50


	//----- nvinfo : EIATTR_MAX_THREADS
	.align		4
.L_38:
        /*02f0*/ 	.byte	0x04, 0x05
        /*02f2*/ 	.short	(.L_40 - .L_39)
.L_39:
        /*02f4*/ 	.word	0x00000180
        /*02f8*/ 	.word	0x00000001
        /*02fc*/ 	.word	0x00000001


	//----- nvinfo : EIATTR_CRS_STACK_SIZE
	.align		4
.L_40:
        /*0300*/ 	.byte	0x04, 0x1e
        /*0302*/ 	.short	(.L_42 - .L_41)
.L_41:
        /*0304*/ 	.word	0x00000000


	//----- nvinfo : EIATTR_CBANK_PARAM_SIZE
	.align		4
.L_42:
        /*0308*/ 	.byte	0x03, 0x19
        /*030a*/ 	.short	0x0470


	//----- nvinfo : EIATTR_PARAM_CBANK
	.align		4
        /*030c*/ 	.byte	0x04, 0x0a
        /*030e*/ 	.short	(.L_44 - .L_43)
	.align		4
.L_43:
        /*0310*/ 	.word	index@(.nv.constant0._ZN7cutlass13device_kernelINS_4gemm6kernel13GemmUniversalIN4cute5tupleIJiiiiEEENS1_10collective13CollectiveMmaINS1_39MainloopSm90TmaGmmaRmemAWarpSpecializedILi2ENS5_IJNS4_1CILi1EEESB_SB_EEENS1_32KernelTmaWarpSpecializedPingpongEEENS5_IJNSA_ILi64EEENSA_ILi256EEESF_EEENS_10tfloat32_tENS5_IJlSB_lEEESI_NS5_IJSB_llEEENS4_8TiledMMAINS4_8MMA_AtomIJNS4_4SM904GMMA30MMA_64x256x8_F32TF32TF32_RS_TNILNSO_7ScaleInE1ELSQ_1EEEEEENS4_6LayoutISC_NS5_IJNSA_ILi0EEESU_SU_EEEEENS5_IJNS4_10UnderscoreESX_SX_EEEEENS4_13SM90_TMA_LOADENS4_14ComposedLayoutINS4_7SwizzleILi3ELi4ELi3EEENS4_18smem_ptr_flag_bitsILi32EEENST_INS5_IJNSA_ILi8EEENSA_ILi32EEEEEENS5_IJS17_SB_EEEEEEEvNS4_8identityES10_NS11_INS12_ILi1ELi4ELi3EEES15_NST_INS5_IJS16_S16_EEENS5_IJSB_S16_EEEEEEENS4_9Copy_AtomIJNS4_39AutoVectorizingCopyWithAssumedAlignmentILi128EEESI_EEES1C_EENS_8epilogue10collective6detail29Sm90TmaWarpSpecializedAdapterINS1O_15DefaultEpilogueISI_SJ_SJ_NS1N_6thread17LinearCombinationISI_Li1EffLNS1S_9ScaleType4KindE0ELNS_15FloatRoundStyleE2ESI_EENS1_15EpilogueDefaultEEEEEvvEEEEvNT_6ParamsE)
        /*0314*/ 	.short	0x0210
        /*0316*/ 	.short	0x0470


	//----- nvinfo : EIATTR_SW_WAR
	.align		4
.L_44:
        /*0318*/ 	.byte	0x04, 0x36
        /*031a*/ 	.short	(.L_46 - .L_45)
.L_45:
        /*031c*/ 	.word	0x00000008
.L_46:


//--------------------- .nv.callgraph             --------------------------
	.section	.nv.callgraph,"",@"SHT_CUDA_CALLGRAPH"
	.align	4
	.sectionentsize	8
	.align		4
        /*0000*/ 	.word	0x00000000
	.align		4
        /*0004*/ 	.word	0xffffffff
	.align		4
        /*0008*/ 	.word	index@(_ZN7cutlass13device_kernelINS_4gemm6kernel13GemmUniversalIN4cute5tupleIJiiiiEEENS1_10collective13CollectiveMmaINS1_39MainloopSm90TmaGmmaRmemAWarpSpecializedILi2ENS5_IJNS4_1CILi1EEESB_SB_EEENS1_32KernelTmaWarpSpecializedPingpongEEENS5_IJNSA_ILi64EEENSA_ILi256EEESF_EEENS_10tfloat32_tENS5_IJlSB_lEEESI_NS5_IJSB_llEEENS4_8TiledMMAINS4_8MMA_AtomIJNS4_4SM904GMMA30MMA_64x256x8_F32TF32TF32_RS_TNILNSO_7ScaleInE1ELSQ_1EEEEEENS4_6LayoutISC_NS5_IJNSA_ILi0EEESU_SU_EEEEENS5_IJNS4_10UnderscoreESX_SX_EEEEENS4_13SM90_TMA_LOADENS4_14ComposedLayoutINS4_7SwizzleILi3ELi4ELi3EEENS4_18smem_ptr_flag_bitsILi32EEENST_INS5_IJNSA_ILi8EEENSA_ILi32EEEEEENS5_IJS17_SB_EEEEEEEvNS4_8identityES10_NS11_INS12_ILi1ELi4ELi3EEES15_NST_INS5_IJS16_S16_EEENS5_IJSB_S16_EEEEEEENS4_9Copy_AtomIJNS4_39AutoVectorizingCopyWithAssumedAlignmentILi128EEESI_EEES1C_EENS_8epilogue10collective6detail29Sm90TmaWarpSpecializedAdapterINS1O_15DefaultEpilogueISI_SJ_SJ_NS1N_6thread17LinearCombinationISI_Li1EffLNS1S_9ScaleType4KindE0ELNS_15FloatRoundStyleE2ESI_EENS1_15EpilogueDefaultEEEEEvvEEEEvNT_6ParamsE)
	.align		4
        /*000c*/ 	.word	index@(__assertfail)
	.align		4
        /*0010*/ 	.word	0x00000000
	.align		4
        /*0014*/ 	.word	0xfffffffe
	.align		4
        /*0018*/ 	.word	0x00000000
	.align		4
        /*001c*/ 	.word	0xfffffffd
	.align		4
        /*0020*/ 	.word	0x00000000
	.align		4
        /*0024*/ 	.word	0xfffffffc


//--------------------- .nv.constant4             --------------------------
	.section	.nv.constant4,"a",@progbits
	.align	8
	.align		8
.nv.constant4:
        /*0000*/ 	.dword	__assertfail
	.align		8
        /*0008*/ 	.dword	__unnamed_1
	.align		8
        /*0010*/ 	.dword	__unnamed_2
	.align		8
        /*0018*/ 	.dword	_ZN40_INTERNAL_90c466cd_4_k_cu_36fc2a16_297514cuda3std3__45__cpo5beginE
	.align		8
        /*0020*/ 	.dword	_ZN40_INTERNAL_90c466cd_4_k_cu_36fc2a16_297514cuda3std3__45__cpo3endE
	.align		8
        /*0028*/ 	.dword	_ZN40_INTERNAL_90c466cd_4_k_cu_36fc2a16_297514cuda3std3__45__cpo6cbeginE
	.align		8
        /*0030*/ 	.dword	_ZN40_INTERNAL_90c466cd_4_k_cu_36fc2a16_297514cuda3std3__45__cpo4cendE
	.align		8
        /*0038*/ 	.dword	_ZN40_INTERNAL_90c466cd_4_k_cu_36fc2a16_297514cuda3std3__442_GLOBAL__N__90c466cd_4_k_cu_36fc2a16_297516ignoreE
	.align		8
        /*0040*/ 	.dword	_ZN40_INTERNAL_90c466cd_4_k_cu_36fc2a16_297514cuda3std3__419piecewise_constructE
	.align		8
        /*0048*/ 	.dword	_ZN40_INTERNAL_90c466cd_4_k_cu_36fc2a16_297514cuda3std3__48in_placeE
	.align		8
        /*0050*/ 	.dword	_ZN40_INTERNAL_90c466cd_4_k_cu_36fc2a16_297514cuda3std6ranges3__45__cpo4swapE
	.align		8
        /*0058*/ 	.dword	_ZN40_INTERNAL_90c466cd_4_k_cu_36fc2a16_297514cuda3std6ranges3__45__cpo9iter_moveE
	.align		8
        /*0060*/ 	.dword	_ZN40_INTERNAL_90c466cd_4_k_cu_36fc2a16_297514cute7productE
	.align		8
        /*0068*/ 	.dword	_ZN40_INTERNAL_90c466cd_4_k_cu_36fc2a16_297514cute1_E
	.align		8
        /*0070*/ 	.dword	$str$24
	.align		8
        /*0078*/ 	.dword	$str$25


//--------------------- .text._ZN7cutlass13device_kernelINS_4gemm6kernel13GemmUniversalIN4cute5tupleIJiiiiEEENS1_10collective13CollectiveMmaINS1_39MainloopSm90TmaGmmaRmemAWarpSpecializedILi2ENS5_IJNS4_1CILi1EEESB_SB_EEENS1_32KernelTmaWarpSpecializedPingpongEEENS5_IJNSA_ILi64EEENSA_ILi256EEESF_EEENS_10tfloat32_tENS5_IJlSB_lEEESI_NS5_IJSB_llEEENS4_8TiledMMAINS4_8MMA_AtomIJNS4_4SM904GMMA30MMA_64x256x8_F32TF32TF32_RS_TNILNSO_7ScaleInE1ELSQ_1EEEEEENS4_6LayoutISC_NS5_IJNSA_ILi0EEESU_SU_EEEEENS5_IJNS4_10UnderscoreESX_SX_EEEEENS4_13SM90_TMA_LOADENS4_14ComposedLayoutINS4_7SwizzleILi3ELi4ELi3EEENS4_18smem_ptr_flag_bitsILi32EEENST_INS5_IJNSA_ILi8EEENSA_ILi32EEEEEENS5_IJS17_SB_EEEEEEEvNS4_8identityES10_NS11_INS12_ILi1ELi4ELi3EEES15_NST_INS5_IJS16_S16_EEENS5_IJSB_S16_EEEEEEENS4_9Copy_AtomIJNS4_39AutoVectorizingCopyWithAssumedAlignmentILi128EEESI_EEES1C_EENS_8epilogue10collective6detail29Sm90TmaWarpSpecializedAdapterINS1O_15DefaultEpilogueISI_SJ_SJ_NS1N_6thread17LinearCombinationISI_Li1EffLNS1S_9ScaleType4KindE0ELNS_15FloatRoundStyleE2ESI_EENS1_15EpilogueDefaultEEEEEvvEEEEvNT_6ParamsE --------------------------
	.section	.text._ZN7cutlass13device_kernelINS_4gemm6kernel13GemmUniversalIN4cute5tupleIJiiiiEEENS1_10collective13CollectiveMmaINS1_39MainloopSm90TmaGmmaRmemAWarpSpecializedILi2ENS5_IJNS4_1CILi1EEESB_SB_EEENS1_32KernelTmaWarpSpecializedPingpongEEENS5_IJNSA_ILi64EEENSA_ILi256EEESF_EEENS_10tfloat32_tENS5_IJlSB_lEEESI_NS5_IJSB_llEEENS4_8TiledMMAINS4_8MMA_AtomIJNS4_4SM904GMMA30MMA_64x256x8_F32TF32TF32_RS_TNILNSO_7ScaleInE1ELSQ_1EEEEEENS4_6LayoutISC_NS5_IJNSA_ILi0EEESU_SU_EEEEENS5_IJNS4_10UnderscoreESX_SX_EEEEENS4_13SM90_TMA_LOADENS4_14ComposedLayoutINS4_7SwizzleILi3ELi4ELi3EEENS4_18smem_ptr_flag_bitsILi32EEENST_INS5_IJNSA_ILi8EEENSA_ILi32EEEEEENS5_IJS17_SB_EEEEEEEvNS4_8identityES10_NS11_INS12_ILi1ELi4ELi3EEES15_NST_INS5_IJS16_S16_EEENS5_IJSB_S16_EEEEEEENS4_9Copy_AtomIJNS4_39AutoVectorizingCopyWithAssumedAlignmentILi128EEESI_EEES1C_EENS_8epilogue10collective6detail29Sm90TmaWarpSpecializedAdapterINS1O_15DefaultEpilogueISI_SJ_SJ_NS1N_6thread17LinearCombinationISI_Li1EffLNS1S_9ScaleType4KindE0ELNS_15FloatRoundStyleE2ESI_EENS1_15EpilogueDefaultEEEEEvvEEEEvNT_6ParamsE,"ax",@progbits
	.align	128
.text._ZN7cutlass13device_kernelINS_4gemm6kernel13GemmUniversalIN4cute5tupleIJiiiiEEENS1_10collective13CollectiveMmaINS1_39MainloopSm90TmaGmmaRmemAWarpSpecializedILi2ENS5_IJNS4_1CILi1EEESB_SB_EEENS1_32KernelTmaWarpSpecializedPingpongEEENS5_IJNSA_ILi64EEENSA_ILi256EEESF_EEENS_10tfloat32_tENS5_IJlSB_lEEESI_NS5_IJSB_llEEENS4_8TiledMMAINS4_8MMA_AtomIJNS4_4SM904GMMA30MMA_64x256x8_F32TF32TF32_RS_TNILNSO_7ScaleInE1ELSQ_1EEEEEENS4_6LayoutISC_NS5_IJNSA_ILi0EEESU_SU_EEEEENS5_IJNS4_10UnderscoreESX_SX_EEEEENS4_13SM90_TMA_LOADENS4_14ComposedLayoutINS4_7SwizzleILi3ELi4ELi3EEENS4_18smem_ptr_flag_bitsILi32EEENST_INS5_IJNSA_ILi8EEENSA_ILi32EEEEEENS5_IJS17_SB_EEEEEEEvNS4_8identityES10_NS11_INS12_ILi1ELi4ELi3EEES15_NST_INS5_IJS16_S16_EEENS5_IJSB_S16_EEEEEEENS4_9Copy_AtomIJNS4_39AutoVectorizingCopyWithAssumedAlignmentILi128EEESI_EEES1C_EENS_8epilogue10collective6detail29Sm90TmaWarpSpecializedAdapterINS1O_15DefaultEpilogueISI_SJ_SJ_NS1N_6thread17LinearCombinationISI_Li1EffLNS1S_9ScaleType4KindE0ELNS_15FloatRoundStyleE2ESI_EENS1_15EpilogueDefaultEEEEEvvEEEEvNT_6ParamsE:
        .type           _ZN7cutlass13device_kernelINS_4gemm6kernel13GemmUniversalIN4cute5tupleIJiiiiEEENS1_10collective13CollectiveMmaINS1_39MainloopSm90TmaGmmaRmemAWarpSpecializedILi2ENS5_IJNS4_1CILi1EEESB_SB_EEENS1_32KernelTmaWarpSpecializedPingpongEEENS5_IJNSA_ILi64EEENSA_ILi256EEESF_EEENS_10tfloat32_tENS5_IJlSB_lEEESI_NS5_IJSB_llEEENS4_8TiledMMAINS4_8MMA_AtomIJNS4_4SM904GMMA30MMA_64x256x8_F32TF32TF32_RS_TNILNSO_7ScaleInE1ELSQ_1EEEEEENS4_6LayoutISC_NS5_IJNSA_ILi0EEESU_SU_EEEEENS5_IJNS4_10UnderscoreESX_SX_EEEEENS4_13SM90_TMA_LOADENS4_14ComposedLayoutINS4_7SwizzleILi3ELi4ELi3EEENS4_18smem_ptr_flag_bitsILi32EEENST_INS5_IJNSA_ILi8EEENSA_ILi32EEEEEENS5_IJS17_SB_EEEEEEEvNS4_8identityES10_NS11_INS12_ILi1ELi4ELi3EEES15_NST_INS5_IJS16_S16_EEENS5_IJSB_S16_EEEEEEENS4_9Copy_AtomIJNS4_39AutoVectorizingCopyWithAssumedAlignmentILi128EEESI_EEES1C_EENS_8epilogue10collective6detail29Sm90TmaWarpSpecializedAdapterINS1O_15DefaultEpilogueISI_SJ_SJ_NS1N_6thread17LinearCombinationISI_Li1EffLNS1S_9ScaleType4KindE0ELNS_15FloatRoundStyleE2ESI_EENS1_15EpilogueDefaultEEEEEvvEEEEvNT_6ParamsE,@function
        .size           _ZN7cutlass13device_kernelINS_4gemm6kernel13GemmUniversalIN4cute5tupleIJiiiiEEENS1_10collective13CollectiveMmaINS1_39MainloopSm90TmaGmmaRmemAWarpSpecializedILi2ENS5_IJNS4_1CILi1EEESB_SB_EEENS1_32KernelTmaWarpSpecializedPingpongEEENS5_IJNSA_ILi64EEENSA_ILi256EEESF_EEENS_10tfloat32_tENS5_IJlSB_lEEESI_NS5_IJSB_llEEENS4_8TiledMMAINS4_8MMA_AtomIJNS4_4SM904GMMA30MMA_64x256x8_F32TF32TF32_RS_TNILNSO_7ScaleInE1ELSQ_1EEEEEENS4_6LayoutISC_NS5_IJNSA_ILi0EEESU_SU_EEEEENS5_IJNS4_10UnderscoreESX_SX_EEEEENS4_13SM90_TMA_LOADENS4_14ComposedLayoutINS4_7SwizzleILi3ELi4ELi3EEENS4_18smem_ptr_flag_bitsILi32EEENST_INS5_IJNSA_ILi8EEENSA_ILi32EEEEEENS5_IJS17_SB_EEEEEEEvNS4_8identityES10_NS11_INS12_ILi1ELi4ELi3EEES15_NST_INS5_IJS16_S16_EEENS5_IJSB_S16_EEEEEEENS4_9Copy_AtomIJNS4_39AutoVectorizingCopyWithAssumedAlignmentILi128EEESI_EEES1C_EENS_8epilogue10collective6detail29Sm90TmaWarpSpecializedAdapterINS1O_15DefaultEpilogueISI_SJ_SJ_NS1N_6thread17LinearCombinationISI_Li1EffLNS1S_9ScaleType4KindE0ELNS_15FloatRoundStyleE2ESI_EENS1_15EpilogueDefaultEEEEEvvEEEEvNT_6ParamsE,(.L_x_335 - _ZN7cutlass13device_kernelINS_4gemm6kernel13GemmUniversalIN4cute5tupleIJiiiiEEENS1_10collective13CollectiveMmaINS1_39MainloopSm90TmaGmmaRmemAWarpSpecializedILi2ENS5_IJNS4_1CILi1EEESB_SB_EEENS1_32KernelTmaWarpSpecializedPingpongEEENS5_IJNSA_ILi64EEENSA_ILi256EEESF_EEENS_10tfloat32_tENS5_IJlSB_lEEESI_NS5_IJSB_llEEENS4_8TiledMMAINS4_8MMA_AtomIJNS4_4SM904GMMA30MMA_64x256x8_F32TF32TF32_RS_TNILNSO_7ScaleInE1ELSQ_1EEEEEENS4_6LayoutISC_NS5_IJNSA_ILi0EEESU_SU_EEEEENS5_IJNS4_10UnderscoreESX_SX_EEEEENS4_13SM90_TMA_LOADENS4_14ComposedLayoutINS4_7SwizzleILi3ELi4ELi3EEENS4_18smem_ptr_flag_bitsILi32EEENST_INS5_IJNSA_ILi8EEENSA_ILi32EEEEEENS5_IJS17_SB_EEEEEEEvNS4_8identityES10_NS11_INS12_ILi1ELi4ELi3EEES15_NST_INS5_IJS16_S16_EEENS5_IJSB_S16_EEEEEEENS4_9Copy_AtomIJNS4_39AutoVectorizingCopyWithAssumedAlignmentILi128EEESI_EEES1C_EENS_8epilogue10collective6detail29Sm90TmaWarpSpecializedAdapterINS1O_15DefaultEpilogueISI_SJ_SJ_NS1N_6thread17LinearCombinationISI_Li1EffLNS1S_9ScaleType4KindE0ELNS_15FloatRoundStyleE2ESI_EENS1_15EpilogueDefaultEEEEEvvEEEEvNT_6ParamsE)
        .other          _ZN7cutlass13device_kernelINS_4gemm6kernel13GemmUniversalIN4cute5tupleIJiiiiEEENS1_10collective13CollectiveMmaINS1_39MainloopSm90TmaGmmaRmemAWarpSpecializedILi2ENS5_IJNS4_1CILi1EEESB_SB_EEENS1_32KernelTmaWarpSpecializedPingpongEEENS5_IJNSA_ILi64EEENSA_ILi256EEESF_EEENS_10tfloat32_tENS5_IJlSB_lEEESI_NS5_IJSB_llEEENS4_8TiledMMAINS4_8MMA_AtomIJNS4_4SM904GMMA30MMA_64x256x8_F32TF32TF32_RS_TNILNSO_7ScaleInE1ELSQ_1EEEEEENS4_6LayoutISC_NS5_IJNSA_ILi0EEESU_SU_EEEEENS5_IJNS4_10UnderscoreESX_SX_EEEEENS4_13SM90_TMA_LOADENS4_14ComposedLayoutINS4_7SwizzleILi3ELi4ELi3EEENS4_18smem_ptr_flag_bitsILi32EEENST_INS5_IJNSA_ILi8EEENSA_ILi32EEEEEENS5_IJS17_SB_EEEEEEEvNS4_8identityES10_NS11_INS12_ILi1ELi4ELi3EEES15_NST_INS5_IJS16_S16_EEENS5_IJSB_S16_EEEEEEENS4_9Copy_AtomIJNS4_39AutoVectorizingCopyWithAssumedAlignmentILi128EEESI_EEES1C_EENS_8epilogue10collective6detail29Sm90TmaWarpSpecializedAdapterINS1O_15DefaultEpilogueISI_SJ_SJ_NS1N_6thread17LinearCombinationISI_Li1EffLNS1S_9ScaleType4KindE0ELNS_15FloatRoundStyleE2ESI_EENS1_15EpilogueDefaultEEEEEvvEEEEvNT_6ParamsE,@"STO_CUDA_ENTRY STV_DEFAULT"
_ZN7cutlass13device_kernelINS_4gemm6kernel13GemmUniversalIN4cute5tupleIJiiiiEEENS1_10collective13CollectiveMmaINS1_39MainloopSm90TmaGmmaRmemAWarpSpecializedILi2ENS5_IJNS4_1CILi1EEESB_SB_EEENS1_32KernelTmaWarpSpecializedPingpongEEENS5_IJNSA_ILi64EEENSA_ILi256EEESF_EEENS_10tfloat32_tENS5_IJlSB_lEEESI_NS5_IJSB_llEEENS4_8TiledMMAINS4_8MMA_AtomIJNS4_4SM904GMMA30MMA_64x256x8_F32TF32TF32_RS_TNILNSO_7ScaleInE1ELSQ_1EEEEEENS4_6LayoutISC_NS5_IJNSA_ILi0EEESU_SU_EEEEENS5_IJNS4_10UnderscoreESX_SX_EEEEENS4_13SM90_TMA_LOADENS4_14ComposedLayoutINS4_7SwizzleILi3ELi4ELi3EEENS4_18smem_ptr_flag_bitsILi32EEENST_INS5_IJNSA_ILi8EEENSA_ILi32EEEEEENS5_IJS17_SB_EEEEEEEvNS4_8identityES10_NS11_INS12_ILi1ELi4ELi3EEES15_NST_INS5_IJS16_S16_EEENS5_IJSB_S16_EEEEEEENS4_9Copy_AtomIJNS4_39AutoVectorizingCopyWithAssumedAlignmentILi128EEESI_EEES1C_EENS_8epilogue10collective6detail29Sm90TmaWarpSpecializedAdapterINS1O_15DefaultEpilogueISI_SJ_SJ_NS1N_6thread17LinearCombinationISI_Li1EffLNS1S_9ScaleType4KindE0ELNS_15FloatRoundStyleE2ESI_EENS1_15EpilogueDefaultEEEEEvvEEEEvNT_6ParamsE:
[----:B------:R-:W0:Y:S01]  /*0000*/  LDC R1, c[0x0][0x28] ;  /* 0x00000a00ff017b82 */ /* 0x000e220000000800 */
[----:B------:R-:W1:Y:S01]  /*0010*/  S2R R0, SR_TID.X ;  /* 0x0000000000007919 */ /* 0x000e620000002100 */
[----:B------:R-:W-:Y:S01]  /*0020*/  ELECT P0, URZ, PT ;  /* 0x00000000003f782f */ /* 0x000fe20003800000 */
[----:B------:R-:W-:Y:S01]  /*0030*/  BSSY B0, `(.L_x_0) ;  /* 0x0000014000007945 */ /* 0x000fe20003800000 */
[----:B-1----:R-:W-:-:S05]  /*0040*/  SHF.R.U32.HI R2, RZ, 0x5, R0 ;  /* 0x00000005ff027819 */ /* 0x002fca0000011600 */
[----:B------:R-:W1:Y:S02]  /*0050*/  SHFL.IDX PT, R3, R2, RZ, 0x1f ;  /* 0x00001fff02037589 */ /* 0x000e6400000e0000 */
[----:B-1----:R-:W-:Y:S02]  /*0060*/  R2UR UR8, R3 ;  /* 0x00000000030872ca */ /* 0x002fe400000e0000 */
[----:B------:R-:W-:-:S05]  /*0070*/  SHF.R.U32.HI R3, RZ, 0x7, R0 ;  /* 0x00000007ff037819 */ /* 0x000fca0000011600 */
[----:B------:R1:W2:Y:S06]  /*0080*/  SHFL.IDX PT, R4, R3, RZ, 0x1f ;  /* 0x00001fff03047589 */ /* 0x0002ac00000e0000 */
[----:B------:R-:W-:Y:S02]  /*0090*/  USHF.R.S32.HI UR4, URZ, 0x1f, UR8 ;  /* 0x0000001f3f047899 */ /* 0x000fe40008011408 */
[----:B------:R-:W-:Y:S02]  /*00a0*/  ISETP.NE.OR P0, PT, RZ, UR8, !P0 ;  /* 0x00000008ff007c0c */ /* 0x000fe4000c705670 */
[----:B------:R-:W-:-:S04]  /*00b0*/  ULEA.HI UR4, UR4, UR8, URZ, 0x2 ;  /* 0x0000000804047291 */ /* 0x000fc8000f8f103f */
[----:B------:R-:W-:-:S04]  /*00c0*/  ULOP3.LUT UR4, UR4, 0xfffffffc, URZ, 0xc0, !UPT ;  /* 0xfffffffc04047892 */ /* 0x000fc8000f8ec03f */
[----:B------:R-:W-:-:S03]  /*00d0*/  UIADD3 UR8, UR8, -UR4, URZ ;  /* 0x8000000408087290 */ /* 0x000fc6000fffe03f */
[----:B01----:R-:W-:Y:S09]  /*00e0*/  @P0 BRA `(.L_x_1) ;  /* 0x0000000000200947 */ /* 0x003ff20003800000 */
[----:B------:R-:W-:Y:S02]  /*00f0*/  ULDC.64 UR4, c[0x0][0x198] ;  /* 0x0000660000047ab9 */ /* 0x000fe40000000a00 */
[----:B------:R-:W-:Y:S02]  /*0100*/  UIADD3 UR6, UP0, UR4, 0xf0, URZ ;  /* 0x000000f004067890 */ /* 0x000fe4000ff1e03f */
[----:B------:R-:W-:Y:S02]  /*0110*/  UIADD3 UR4, UP1, UR4, 0x1f0, URZ ;  /* 0x000001f004047890 */ /* 0x000fe4000ff3e03f */
[----:B------:R-:W-:Y:S02]  /*0120*/  UIADD3.X UR7, URZ, UR5, URZ, UP0, !UPT ;  /* 0x000000053f077290 */ /* 0x000fe400087fe43f */
[----:B------:R-:W-:-:S07]  /*0130*/  UIADD3.X UR5, URZ, UR5, URZ, UP1, !UPT ;  /* 0x000000053f057290 */ /* 0x000fce0008ffe43f */
[----:B------:R0:W-:Y:S02]  /*0140*/  UTMACCTL.PF [UR6] ;  /* 0x00000000060079b9 */ /* 0x0001e40008040000 */
[----:B------:R0:W-:Y:S02]  /*0150*/  UTMACCTL.PF [UR4] ;  /* 0x00000000040079b9 */ /* 0x0001e40008040000 */
[----:B0-----:R-:W-:Y:S01]  /*0160*/  NOP ;  /* 0x0000000000007918 */ /* 0x001fe20000000000 */
.L_x_1:
[----:B------:R-:W-:Y:S05]  /*0170*/  BSYNC B0 ;  /* 0x0000000000007941 */ /* 0x000fea0003800000 */
.L_x_0:
[----:B------:R-:W0:Y:S01]  /*0180*/  SHFL.IDX PT, R5, R2, RZ, 0x1f ;  /* 0x00001fff02057589 */ /* 0x000e2200000e0000 */
[----:B--2---:R-:W-:Y:S01]  /*0190*/  R2UR UR16, R4 ;  /* 0x00000000041072ca */ /* 0x004fe200000e0000 */
[----:B------:R-:W-:-:S04]  /*01a0*/  UISETP.NE.AND UP0, UPT, UR8, 0x3, UPT ;  /* 0x000000030800788c */ /* 0x000fc8000bf05270 */
[----:B------:R-:W-:-:S08]  /*01b0*/  UISETP.EQ.OR UP0, UPT, UR8, URZ, !UP0 ;  /* 0x0000003f0800728c */ /* 0x000fd0000c702670 */
[----:B------:R-:W-:Y:S02]  /*01c0*/  UIADD3 UR18, UR16, -0x1, URZ ;  /* 0xffffffff10127890 */ /* 0x000fe4000fffe03f */
[----:B------:R-:W-:Y:S02]  /*01d0*/  UISETP.EQ.AND UP0, UPT, UR16, URZ, UP0 ;  /* 0x0000003f1000728c */ /* 0x000fe40008702270 */
[----:B------:R-:W-:Y:S02]  /*01e0*/  UISETP.GE.U32.AND UP1, UPT, UR18, 0x2, UPT ;  /* 0x000000021200788c */ /* 0x000fe4000bf26070 */
[----:B------:R-:W-:Y:S01]  /*01f0*/  USEL UR39, URZ, 0x1, !UP0 ;  /* 0x000000013f277887 */ /* 0x000fe2000c000000 */
[----:B0-----:R-:W-:-:S03]  /*0200*/  ISETP.NE.AND P0, PT, R5, RZ, PT ;  /* 0x000000ff0500720c */ /* 0x001fc60003f05270 */
[----:B------:R-:W-:-:S10]  /*0210*/  USEL UR39, UR39, 0x2, UP1 ;  /* 0x0000000227277887 */ /* 0x000fd40008800000 */
[----:B------:R-:W-:Y:S05]  /*0220*/  @P0 BRA `(.L_x_2) ;  /* 0x0000000000480947 */ /* 0x000fea0003800000 */
[----:B------:R-:W0:Y:S01]  /*0230*/  S2UR UR9, SR_CgaCtaId ;  /* 0x00000000000979c3 */ /* 0x000e220000008800 */
[----:B------:R-:W-:Y:S01]  /*0240*/  UMOV UR4, 0x400 ;  /* 0x0000040000047882 */ /* 0x000fe20000000000 */
[----:B------:R-:W-:Y:S01]  /*0250*/  UMOV UR5, 0x1 ;  /* 0x0000000100057882 */ /* 0x000fe20000000000 */
[----:B------:R-:W-:Y:S01]  /*0260*/  UMOV UR6, 0x80 ;  /* 0x0000008000067882 */ /* 0x000fe20000000000 */
[----:B------:R-:W-:Y:S01]  /*0270*/  ELECT P0, URZ, PT ;  /* 0x00000000003f782f */ /* 0x000fe20003800000 */
[----:B------:R-:W-:-:S04]  /*0280*/  UIADD3 UR6, -UR6, 0x100000, URZ ;  /* 0x0010000006067890 */ /* 0x000fc8000fffe13f */
[----:B------:R-:W-:Y:S02]  /*0290*/  USHF.L.U32 UR7, UR6, 0xb, URZ ;  /* 0x0000000b06077899 */ /* 0x000fe4000800063f */
[----:B------:R-:W-:Y:S02]  /*02a0*/  USHF.L.U32 UR6, UR6, 0x1, URZ ;  /* 0x0000000106067899 */ /* 0x000fe4000800063f */
[----:B0-----:R-:W-:Y:S02]  /*02b0*/  ULEA UR9, UR9, UR4, 0x18 ;  /* 0x0000000409097291 */ /* 0x001fe4000f8ec03f */
[----:B------:R-:W-:-:S04]  /*02c0*/  UIADD3 UR4, -UR5, 0x100000, URZ ;  /* 0x0010000005047890 */ /* 0x000fc8000fffe13f */
[----:B------:R-:W-:Y:S02]  /*02d0*/  USHF.L.U32 UR5, UR4, 0xb, URZ ;  /* 0x0000000b04057899 */ /* 0x000fe4000800063f */
[----:B------:R-:W-:Y:S01]  /*02e0*/  USHF.L.U32 UR4, UR4, 0x1, URZ ;  /* 0x0000000104047899 */ /* 0x000fe2000800063f */
[----:B------:R-:W0:Y:S11]  /*02f0*/  FENCE.VIEW.ASYNC.S ;  /* 0x00000000000073c6 */ /* 0x000e360000000000 */
[----:B0-----:R0:W1:Y:S01]  /*0300*/  SYNCS.EXCH.64 URZ, [UR9], UR4 ;  /* 0x00000004093f75b2 */ /* 0x0010620008000100 */
[----:B------:R0:W2:Y:S01]  /*0310*/  SYNCS.EXCH.64 URZ, [UR9+0x10], UR6 ;  /* 0x00001006093f75b2 */ /* 0x0000a20008000100 */
[----:B------:R0:W3:Y:S01]  /*0320*/  SYNCS.EXCH.64 URZ, [UR9+0x8], UR4 ;  /* 0x00000804093f75b2 */ /* 0x0000e20008000100 */
[----:B------:R0:W4:Y:S01]  /*0330*/  SYNCS.EXCH.64 URZ, [UR9+0x18], UR6 ;  /* 0x00001806093f75b2 */ /* 0x0001220008000100 */
[----:B------:R-:W-:Y:S01]  /*0340*/  NOP ;  /* 0x0000000000007918 */ /* 0x000fe20000000000 */
.L_x_2:
[----:B------:R-:W5:Y:S01]  /*0350*/  SHFL.IDX PT, R5, R2, RZ, 0x1f ;  /* 0x00001fff02057589 */ /* 0x000f6200000e0000 */
[----:B------:R-:W-:Y:S01]  /*0360*/  ELECT P0, URZ, PT ;  /* 0x00000000003f782f */ /* 0x000fe20003800000 */
[----:B------:R-:W-:Y:S01]  /*0370*/  NOP ;  /* 0x0000000000007918 */ /* 0x000fe20000000000 */
[----:B------:R-:W-:Y:S01]  /*0380*/  ELECT P1, URZ, PT ;  /* 0x00000000003f782f */ /* 0x000fe20003820000 */
[----:B------:R-:W1:Y:S01]  /*0390*/  SHFL.IDX PT, R4, R2, RZ, 0x1f ;  /* 0x00001fff02047589 */ /* 0x000e6200000e0000 */
[----:B0-----:R-:W-:Y:S01]  /*03a0*/  UMOV UR4, 0x20 ;  /* 0x0000002000047882 */ /* 0x001fe20000000000 */
[----:B------:R-:W-:Y:S01]  /*03b0*/  UMOV UR12, 0x80 ;  /* 0x00000080000c7882 */ /* 0x000fe20000000000 */
[----:B------:R-:W-:Y:S01]  /*03c0*/  NOP ;  /* 0x0000000000007918 */ /* 0x000fe20000000000 */
[----:B------:R0:W2:Y:S01]  /*03d0*/  SHFL.IDX PT, R2, R3, RZ, 0x1f ;  /* 0x00001fff03027589 */ /* 0x0000a200000e0000 */
[----:B------:R-:W-:Y:S01]  /*03e0*/  ULDC.64 UR52, c[0x0][0x208] ;  /* 0x0000820000347ab9 */ /* 0x000fe20000000a00 */
[----:B0-----:R-:W-:-:S04]  /*03f0*/  SHF.R.S32.HI R3, RZ, 0x1f, R0 ;  /* 0x0000001fff037819 */ /* 0x001fc80000011400 */
[----:B------:R-:W-:Y:S02]  /*0400*/  LEA.HI R3, R3, R0, RZ, 0x7 ;  /* 0x0000000003037211 */ /* 0x000fe400078f38ff */
[----:B-----5:R-:W-:Y:S02]  /*0410*/  ISETP.NE.OR P0, PT, R5, RZ, !P0 ;  /* 0x000000ff0500720c */ /* 0x020fe40004705670 */
[----:B------:R-:W-:Y:S02]  /*0420*/  LOP3.LUT R3, R3, 0xffffff80, RZ, 0xc0, !PT ;  /* 0xffffff8003037812 */ /* 0x000fe400078ec0ff */
[----:B-1----:R-:W-:-:S03]  /*0430*/  ISETP.NE.OR P1, PT, R4, RZ, !P1 ;  /* 0x000000ff0400720c */ /* 0x002fc60004f25670 */
[----:B------:R-:W-:-:S06]  /*0440*/  IMAD.IADD R22, R0, 0x1, -R3 ;  /* 0x0000000100167824 */ /* 0x000fcc00078e0a03 */
[----:B------:R-:W-:-:S04]  /*0450*/  VOTEU.ALL UP0, P0 ;  /* 0x00000000003f7886 */ /* 0x000fc80000000000 */
[----:B------:R-:W-:Y:S01]  /*0460*/  VOTEU.ALL UP1, P1 ;  /* 0x00000000003f7886 */ /* 0x000fe20000820000 */
[----:B------:R-:W0:Y:S01]  /*0470*/  @!UP0 S2UR UR7, SR_CgaCtaId ;  /* 0x00000000000789c3 */ /* 0x000e220000008800 */
[----:B------:R-:W-:Y:S01]  /*0480*/  @!UP0 UMOV UR6, 0x400 ;  /* 0x0000040000068882 */ /* 0x000fe20000000000 */
[----:B------:R-:W-:-:S04]  /*0490*/  @!UP0 UIADD3 UR4, -UR4, 0x100000, URZ ;  /* 0x0010000004048890 */ /* 0x000fc8000fffe13f */
[----:B------:R-:W-:Y:S02]  /*04a0*/  @!UP0 USHF.L.U32 UR5, UR4, 0xb, URZ ;  /* 0x0000000b04058899 */ /* 0x000fe4000800063f */
[----:B------:R-:W-:Y:S01]  /*04b0*/  @!UP0 USHF.L.U32 UR4, UR4, 0x1, URZ ;  /* 0x0000000104048899 */ /* 0x000fe2000800063f */
[----:B------:R-:W-:Y:S01]  /*04c0*/  @!UP1 UMOV UR10, 0x400 ;  /* 0x00000400000a9882 */ /* 0x000fe20000000000 */
[----:B------:R-:W-:Y:S01]  /*04d0*/  VOTEU.ALL UP2, P1 ;  /* 0x00000000003f7886 */ /* 0x000fe20000840000 */
[----:B------:R-:W-:Y:S01]  /*04e0*/  VOTEU.ALL UP3, P1 ;  /* 0x00000000003f7886 */ /* 0x000fe20000860000 */
[----:B------:R-:W-:Y:S01]  /*04f0*/  VOTEU.ALL UP4, P1 ;  /* 0x00000000003f7886 */ /* 0x000fe20000880000 */
[----:B------:R-:W1:Y:S01]  /*0500*/  @!UP1 S2UR UR11, SR_CgaCtaId ;  /* 0x00000000000b99c3 */ /* 0x000e620000008800 */
[----:B------:R-:W-:Y:S01]  /*0510*/  VOTEU.ALL UP5, P1 ;  /* 0x00000000003f7886 */ /* 0x000fe200008a0000 */
[----:B------:R-:W-:Y:S01]  /*0520*/  ISETP.NE.AND P1, PT, RZ, UR16, PT ;  /* 0x00000010ff007c0c */ /* 0x000fe2000bf25270 */
[----:B0-----:R-:W-:-:S02]  /*0530*/  @!UP0 ULEA UR9, UR7, UR6, 0x18 ;  /* 0x0000000607098291 */ /* 0x001fc4000f8ec03f */
[----:B------:R-:W-:-:S04]  /*0540*/  @!UP1 UIADD3 UR6, -UR12, 0x100000, URZ ;  /* 0x001000000c069890 */ /* 0x000fc8000fffe13f */
[----:B------:R-:W-:Y:S02]  /*0550*/  @!UP1 USHF.L.U32 UR7, UR6, 0xb, URZ ;  /* 0x0000000b06079899 */ /* 0x000fe4000800063f */
[----:B------:R-:W-:Y:S01]  /*0560*/  @!UP1 USHF.L.U32 UR6, UR6, 0x1, URZ ;  /* 0x0000000106069899 */ /* 0x000fe2000800063f */
[----:B------:R-:W-:Y:S01]  /*0570*/  VOTEU.ALL UP0, P0 ;  /* 0x00000000003f7886 */ /* 0x000fe20000000000 */
[----:B-1----:R-:W-:Y:S01]  /*0580*/  @!UP1 ULEA UR10, UR11, UR10, 0x18 ;  /* 0x0000000a0b0a9291 */ /* 0x002fe2000f8ec03f */
[----:B------:R-:W-:Y:S01]  /*0590*/  VOTEU.ALL UP1, P0 ;  /* 0x00000000003f7886 */ /* 0x000fe20000020000 */
[----:B------:R-:W0:Y:S02]  /*05a0*/  FENCE.VIEW.ASYNC.S ;  /* 0x00000000000073c6 */ /* 0x000e240000000000 */
[----:B0-----:R-:W3:Y:S02]  /*05b0*/  @!UP0 SYNCS.EXCH.64 URZ, [UR9+0x50], UR4 ;  /* 0x00005004093f85b2 */ /* 0x001ee40008000100 */
[----:B------:R0:W3:Y:S01]  /*05c0*/  @!UP1 SYNCS.EXCH.64 URZ, [UR9+0x58], UR4 ;  /* 0x00005804093f95b2 */ /* 0x0000e20008000100 */
[----:B------:R-:W-:Y:S01]  /*05d0*/  NOP ;  /* 0x0000000000007918 */ /* 0x000fe20000000000 */
[----:B0-----:R-:W-:Y:S01]  /*05e0*/  ULDC.64 UR4, c[0x0][0x598] ;  /* 0x0001660000047ab9 */ /* 0x001fe20000000a00 */
[----:B--2---:R-:W-:-:S02]  /*05f0*/  R2UR UR9, R2 ;  /* 0x00000000020972ca */ /* 0x004fc400000e0000 */
[----:B------:R-:W-:Y:S01]  /*0600*/  ISETP.NE.U32.AND P0, PT, RZ, UR4, PT ;  /* 0x00000004ff007c0c */ /* 0x000fe2000bf05070 */
[----:B------:R0:W3:Y:S03]  /*0610*/  @!UP2 SYNCS.EXCH.64 URZ, [UR10+0x30], UR6 ;  /* 0x000030060a3fa5b2 */ /* 0x0000e60008000100 */
[----:B------:R-:W-:Y:S01]  /*0620*/  ISETP.NE.AND.EX P0, PT, RZ, UR5, PT, P0 ;  /* 0x00000005ff007c0c */ /* 0x000fe2000bf05300 */
[----:B------:R0:W3:Y:S01]  /*0630*/  @!UP3 SYNCS.EXCH.64 URZ, [UR10+0x38], UR6 ;  /* 0x000038060a3fb5b2 */ /* 0x0000e20008000100 */
[----:B------:R0:W3:Y:S01]  /*0640*/  @!UP4 SYNCS.EXCH.64 URZ, [UR10+0x40], UR6 ;  /* 0x000040060a3fc5b2 */ /* 0x0000e20008000100 */
[----:B------:R0:W3:Y:S01]  /*0650*/  @!UP5 SYNCS.EXCH.64 URZ, [UR10+0x48], UR6 ;  /* 0x000048060a3fd5b2 */ /* 0x0000e20008000100 */
[----:B------:R-:W-:Y:S01]  /*0660*/  NOP ;  /* 0x0000000000007918 */ /* 0x000fe20000000000 */
[----:B---34-:R-:W-:Y:S08]  /*0670*/  BAR.SYNC.DEFER_BLOCKING 0x0 ;  /* 0x0000000000007b1d */ /* 0x018ff00000010000 */
[----:B0-----:R-:W-:Y:S05]  /*0680*/  @!P0 BRA `(.L_x_3) ;  /* 0x00000000001c8947 */ /* 0x001fea0003800000 */
[----:B------:R-:W0:Y:S02]  /*0690*/  LDC.64 R2, c[0x0][0x598] ;  /* 0x00016600ff027b82 */ /* 0x000e240000000a00 */
[----:B0-----:R-:W2:Y:S02]  /*06a0*/  LDG.E.64 R2, desc[UR52][R2.64] ;  /* 0x0000003402027981 */ /* 0x001ea4000c1e1b00 */
[----:B--2---:R-:W-:-:S04]  /*06b0*/  ISETP.NE.U32.AND P0, PT, R2, RZ, PT ;  /* 0x000000ff0200720c */ /* 0x004fc80003f05070 */
[----:B------:R-:W-:-:S13]  /*06c0*/  ISETP.NE.AND.EX P0, PT, R3, RZ, PT, P0 ;  /* 0x000000ff0300720c */ /* 0x000fda0003f05300 */
[----:B------:R-:W-:Y:S05]  /*06d0*/  @!P0 BRA `(.L_x_3) ;  /* 0x0000000000088947 */ /* 0x000fea0003800000 */
[----:B------:R1:W5:Y:S01]  /*06e0*/  LD.E R153, desc[UR52][R2.64] ;  /* 0x0000003402997980 */ /* 0x000362000c101900 */
[----:B------:R-:W-:Y:S05]  /*06f0*/  BRA `(.L_x_4) ;  /* 0x0000000000247947 */ /* 0x000fea0003800000 */
.L_x_3:
[----:B------:R-:W-:Y:S02]  /*0700*/  ULDC.64 UR4, c[0x0][0x588] ;  /* 0x0001620000047ab9 */ /* 0x000fe40000000a00 */
[----:B------:R-:W-:-:S04]  /*0710*/  ISETP.NE.U32.AND P0, PT, RZ, UR4, PT ;  /* 0x00000004ff007c0c */ /* 0x000fc8000bf05070 */
[----:B------:R-:W-:-:S13]  /*0720*/  ISETP.NE.AND.EX P0, PT, RZ, UR5, PT, P0 ;  /* 0x00000005ff007c0c */ /* 0x000fda000bf05300 */
[----:B------:R-:W-:Y:S05]  /*0730*/  @!P0 BRA `(.L_x_5) ;  /* 0x00000000000c8947 */ /* 0x000fea0003800000 */
[----:B------:R-:W0:Y:S02]  /*0740*/  LDC.64 R2, c[0x0][0x588] ;  /* 0x00016200ff027b82 */ /* 0x000e240000000a00 */
[----:B0-----:R0:W5:Y:S01]  /*0750*/  LDG.E R153, desc[UR52][R2.64] ;  /* 0x0000003402997981 */ /* 0x001162000c1e1900 */
[----:B------:R-:W-:Y:S05]  /*0760*/  BRA `(.L_x_4) ;  /* 0x0000000000087947 */ /* 0x000fea0003800000 */
.L_x_5:
[----:B------:R-:W-:Y:S02]  /*0770*/  ULDC UR4, c[0x0][0x580] ;  /* 0x0001600000047ab9 */ /* 0x000fe40000000800 */
[----:B------:R-:W-:-:S07]  /*0780*/  IMAD.U32 R153, RZ, RZ, UR4 ;  /* 0x00000004ff997e24 */ /* 0x000fce000f8e00ff */
.L_x_4:
[----:B------:R-:W-:Y:S02]  /*0790*/  ULDC.64 UR4, c[0x0][0x5a0] ;  /* 0x0001680000047ab9 */ /* 0x000fe40000000a00 */
[----:B------:R-:W-:-:S04]  /*07a0*/  ISETP.NE.U32.AND P0, PT, RZ, UR4, PT ;  /* 0x00000004ff007c0c */ /* 0x000fc8000bf05070 */
[----:B------:R-:W-:-:S13]  /*07b0*/  ISETP.NE.AND.EX P0, PT, RZ, UR5, PT, P0 ;  /* 0x00000005ff007c0c */ /* 0x000fda000bf05300 */
[----:B------:R-:W-:Y:S05]  /*07c0*/  @!P0 BRA `(.L_x_6) ;  /* 0x00000000001c8947 */ /* 0x000fea0003800000 */
[----:B01----:R-:W0:Y:S02]  /*07d0*/  LDC.64 R2, c[0x0][0x5a0] ;  /* 0x00016800ff027b82 */ /* 0x003e240000000a00 */
[----:B0-----:R-:W2:Y:S02]  /*07e0*/  LDG.E.64 R2, desc[UR52][R2.64] ;  /* 0x0000003402027981 */ /* 0x001ea4000c1e1b00 */
[----:B--2---:R-:W-:-:S04]  /*07f0*/  ISETP.NE.U32.AND P0, PT, R2, RZ, PT ;  /* 0x000000ff0200720c */ /* 0x004fc80003f05070 */
[----:B------:R-:W-:-:S13]  /*0800*/  ISETP.NE.AND.EX P0, PT, R3, RZ, PT, P0 ;  /* 0x000000ff0300720c */ /* 0x000fda0003f05300 */
[----:B------:R-:W-:Y:S05]  /*0810*/  @!P0 BRA `(.L_x_6) ;  /* 0x0000000000088947 */ /* 0x000fea0003800000 */
[----:B------:R3:W5:Y:S01]  /*0820*/  LD.E R152, desc[UR52][R2.64] ;  /* 0x0000003402987980 */ /* 0x000762000c101900 */
[----:B------:R-:W-:Y:S05]  /*0830*/  BRA `(.L_x_7) ;  /* 0x0000000000247947 */ /* 0x000fea0003800000 */
.L_x_6:
[----:B------:R-:W-:Y:S02]  /*0840*/  ULDC.64 UR4, c[0x0][0x590] ;  /* 0x0001640000047ab9 */ /* 0x000fe40000000a00 */
[----:B------:R-:W-:-:S04]  /*0850*/  ISETP.NE.U32.AND P0, PT, RZ, UR4, PT ;  /* 0x00000004ff007c0c */ /* 0x000fc8000bf05070 */
[----:B------:R-:W-:-:S13]  /*0860*/  ISETP.NE.AND.EX P0, PT, RZ, UR5, PT, P0 ;  /* 0x00000005ff007c0c */ /* 0x000fda000bf05300 */
[----:B------:R-:W-:Y:S05]  /*0870*/  @!P0 BRA `(.L_x_8) ;  /* 0x00000000000c8947 */ /* 0x000fea0003800000 */
[----:B01----:R-:W0:Y:S02]  /*0880*/  LDC.64 R2, c[0x0][0x590] ;  /* 0x00016400ff027b82 */ /* 0x003e240000000a00 */
[----:B0-----:R2:W5:Y:S01]  /*0890*/  LDG.E R152, desc[UR52][R2.64] ;  /* 0x0000003402987981 */ /* 0x001562000c1e1900 */
[----:B------:R-:W-:Y:S05]  /*08a0*/  BRA `(.L_x_7) ;  /* 0x0000000000087947 */ /* 0x000fea0003800000 */
.L_x_8:
[----:B------:R-:W-:Y:S02]  /*08b0*/  ULDC UR4, c[0x0][0x584] ;  /* 0x0001610000047ab9 */ /* 0x000fe40000000800 */
[----:B------:R-:W-:-:S07]  /*08c0*/  IMAD.U32 R152, RZ, RZ, UR4 ;  /* 0x00000004ff987e24 */ /* 0x000fce000f8e00ff */
.L_x_7:
[----:B------:R-:W4:Y:S01]  /*08d0*/  S2UR UR11, SR_CTAID.Y ;  /* 0x00000000000b79c3 */ /* 0x000f220000002600 */
[----:B------:R-:W-:Y:S01]  /*08e0*/  ULDC UR5, c[0x0][0x65c] ;  /* 0x0001970000057ab9 */ /* 0x000fe20000000800 */
[----:B------:R-:W-:Y:S01]  /*08f0*/  UISETP.NE.AND UP0, UPT, UR16, 0x2, UPT ;  /* 0x000000021000788c */ /* 0x000fe2000bf05270 */
[----:B0123--:R-:W-:Y:S01]  /*0900*/  PRMT R3, RZ, 0x7610, R3 ;  /* 0x00007610ff037816 */ /* 0x00ffe20000000003 */
[----:B------:R-:W-:Y:S01]  /*0910*/  UISETP.NE.AND UP2, UPT, UR5, 0x1, UPT ;  /* 0x000000010500788c */ /* 0x000fe2000bf45270 */
[----:B------:R-:W-:Y:S02]  /*0920*/  IMAD.MOV.U32 R18, RZ, RZ, -0x1 ;  /* 0xffffffffff127424 */ /* 0x000fe400078e00ff */
[----:B------:R-:W-:Y:S01]  /*0930*/  IMAD.MOV.U32 R2, RZ, RZ, -0x1 ;  /* 0xffffffffff027424 */ /* 0x000fe200078e00ff */
[----:B------:R-:W0:Y:S01]  /*0940*/  S2UR UR4, SR_CTAID.X ;  /* 0x00000000000479c3 */ /* 0x000e220000002500 */
[----:B------:R-:W-:Y:S01]  /*0950*/  UP2UR UR45, UPR, URZ, 0x4 ;  /* 0x000000043f2d7883 */ /* 0x000fe20008000000 */
[----:B------:R-:W-:-:S05]  /*0960*/  IMAD.MOV.U32 R19, RZ, RZ, -0x1 ;  /* 0xffffffffff137424 */ /* 0x000fca00078e00ff */
[----:B------:R-:W-:Y:S01]  /*0970*/  @UP2 ULDC UR14, c[0x0][0x10] ;  /* 0x00000400000e2ab9 */ /* 0x000fe20000000800 */
[----:B------:R-:W-:Y:S01]  /*0980*/  @UP2 UMOV UR7, URZ ;  /* 0x0000003f00072c82 */ /* 0x000fe20008000000 */
[----:B------:R-:W-:Y:S01]  /*0990*/  @UP2 UMOV UR5, URZ ;  /* 0x0000003f00052c82 */ /* 0x000fe20008000000 */
[----:B----4-:R-:W-:Y:S02]  /*09a0*/  @UP2 UMOV UR10, UR11 ;  /* 0x0000000b000a2c82 */ /* 0x010fe40008000000 */
[----:B------:R-:W-:Y:S01]  /*09b0*/  @UP2 UMOV UR6, UR10 ;  /* 0x0000000a00062c82 */ /* 0x000fe20008000000 */
[----:B------:R-:W-:Y:S01]  /*09c0*/  @!UP2 UMOV UR10, UR11 ;  /* 0x0000000b000aac82 */ /* 0x000fe20008000000 */
[----:B0-----:R-:W-:-:S03]  /*09d0*/  @UP2 UIMAD.WIDE.U32 UR14, UR4, UR14, UR6 ;  /* 0x0000000e040e22a5 */ /* 0x001fc6000f8e0006 */
[----:B------:R-:W-:Y:S01]  /*09e0*/  @!UP2 ULDC UR6, c[0x0][0xc] ;  /* 0x000003000006aab9 */ /* 0x000fe20000000800 */
[----:B------:R-:W-:Y:S01]  /*09f0*/  @UP2 UIADD3 UR15, UR15, UR5, URZ ;  /* 0x000000050f0f2290 */ /* 0x000fe2000fffe03f */
[----:B------:R-:W-:Y:S02]  /*0a00*/  ULDC UR12, c[0x0][0xc] ;  /* 0x00000300000c7ab9 */ /* 0x000fe40000000800 */
[----:B------:R-:W-:Y:S01]  /*0a10*/  UMOV UR5, URZ ;  /* 0x0000003f00057c82 */ /* 0x000fe20008000000 */
[----:B------:R-:W-:Y:S01]  /*0a20*/  ULDC UR13, c[0x0][0x10] ;  /* 0x00000400000d7ab9 */ /* 0x000fe20000000800 */
[----:B------:R-:W-:Y:S02]  /*0a30*/  @!UP2 UIMAD.WIDE.U32 UR6, UR6, UR10, UR4 ;  /* 0x0000000a0606a2a5 */ /* 0x000fe4000f8e0004 */
[----:B------:R-:W-:Y:S01]  /*0a40*/  UIMAD.WIDE.U32 UR12, UR12, UR13, URZ ;  /* 0x0000000d0c0c72a5 */ /* 0x000fe2000f8e003f */
[----:B------:R-:W-:-:S03]  /*0a50*/  ULDC UR11, c[0x0][0x14] ;  /* 0x00000500000b7ab9 */ /* 0x000fc60000000800 */
[----:B------:R-:W-:Y:S02]  /*0a60*/  UIMAD.WIDE.U32 UR46, UR12, UR11, URZ ;  /* 0x0000000b0c2e72a5 */ /* 0x000fe4000f8e003f */
[----:B------:R-:W-:Y:S01]  /*0a70*/  UIMAD UR37, UR13, UR11, URZ ;  /* 0x0000000b0d2572a4 */ /* 0x000fe2000f8e023f */
[----:B------:R-:W-:Y:S01]  /*0a80*/  @!UP2 UMOV UR14, UR6 ;  /* 0x00000006000eac82 */ /* 0x000fe20008000000 */
[----:B------:R-:W-:Y:S02]  /*0a90*/  @!UP2 UMOV UR15, UR7 ;  /* 0x00000007000fac82 */ /* 0x000fe40008000000 */
[----:B------:R-:W-:Y:S02]  /*0aa0*/  UIADD3 UR37, UR47, UR37, URZ ;  /* 0x000000252f257290 */ /* 0x000fe4000fffe03f */
[----:B------:R-:W-:Y:S01]  /*0ab0*/  UIADD3 UR6, UP1, UR14, UR46, URZ ;  /* 0x0000002e0e067290 */ /* 0x000fe2000ff3e03f */
[----:B------:R-:W-:-:S03]  /*0ac0*/  ULDC.64 UR12, c[0x0][0x650] ;  /* 0x00019400000c7ab9 */ /* 0x000fc60000000a00 */
[----:B------:R-:W-:Y:S02]  /*0ad0*/  UIADD3.X UR7, UR15, UR37, URZ, UP1, !UPT ;  /* 0x000000250f077290 */ /* 0x000fe40008ffe43f */
[----:B------:R-:W-:Y:S02]  /*0ae0*/  USEL UR6, UR6, UR14, !UP0 ;  /* 0x0000000e06067287 */ /* 0x000fe4000c000000 */
[----:B------:R-:W-:Y:S02]  /*0af0*/  USEL UR7, UR7, UR15, !UP0 ;  /* 0x0000000f07077287 */ /* 0x000fe4000c000000 */
[----:B------:R-:W-:Y:S02]  /*0b00*/  UISETP.GE.U32.AND UP1, UPT, UR6, UR12, UPT ;  /* 0x0000000c0600728c */ /* 0x000fe4000bf26070 */
[----:B------:R-:W-:Y:S02]  /*0b10*/  IMAD.U32 R16, RZ, RZ, UR6 ;  /* 0x00000006ff107e24 */ /* 0x000fe4000f8e00ff */
[----:B------:R-:W-:-:S02]  /*0b20*/  UISETP.GE.U32.AND.EX UP1, UPT, UR7, UR13, UPT, UP1 ;  /* 0x0000000d0700728c */ /* 0x000fc4000bf26110 */
[----:B------:R-:W-:-:S04]  /*0b30*/  IMAD.U32 R17, RZ, RZ, UR7 ;  /* 0x00000007ff117e24 */ /* 0x000fc8000f8e00ff */
[----:B------:R-:W-:-:S13]  /*0b40*/  PLOP3.LUT P0, PT, PT, PT, UP1, 0x80, 0x0 ;  /* 0x000000000000781c */ /* 0x000fda0003f0f018 */
[----:B------:R-:W-:Y:S05]  /*0b50*/  @P0 BRA `(.L_x_9) ;  /* 0x00000004008c0947 */ /* 0x000fea0003800000 */
[----:B------:R-:W-:Y:S01]  /*0b60*/  I2FP.F32.U32 R2, UR4 ;  /* 0x0000000400027c45 */ /* 0x000fe20008201000 */
[----:B------:R-:W-:Y:S01]  /*0b70*/  ULDC.64 UR20, c[0x0][0x628] ;  /* 0x00018a0000147ab9 */ /* 0x000fe20000000a00 */
[----:B------:R-:W-:Y:S01]  /*0b80*/  ULDC UR6, c[0x0][0x150] ;  /* 0x0000540000067ab9 */ /* 0x000fe20000000800 */
[----:B------:R-:W-:Y:S01]  /*0b90*/  ISETP.NE.U32.AND P0, PT, RZ, UR20, PT ;  /* 0x00000014ff007c0c */ /* 0x000fe2000bf05070 */
[----:B------:R-:W-:Y:S01]  /*0ba0*/  ULDC UR17, c[0x0][0x630] ;  /* 0x00018c0000117ab9 */ /* 0x000fe20000000800 */
[----:B------:R-:W-:Y:S01]  /*0bb0*/  FMUL R2, R2, UR6 ;  /* 0x0000000602027c20 */ /* 0x000fe20008400000 */
[----:B------:R-:W-:Y:S01]  /*0bc0*/  R2UR UR22, R16 ;  /* 0x00000000101672ca */ /* 0x000fe200000e0000 */
[----:B------:R-:W-:Y:S01]  /*0bd0*/  ULDC UR24, c[0x0][0x154] ;  /* 0x0000550000187ab9 */ /* 0x000fe20000000800 */
[----:B------:R-:W-:Y:S01]  /*0be0*/  ISETP.NE.AND.EX P0, PT, RZ, UR21, PT, P0 ;  /* 0x00000015ff007c0c */ /* 0x000fe2000bf05300 */
[----:B------:R0:W1:Y:S01]  /*0bf0*/  F2I.U32.TRUNC.NTZ R3, R2 ;  /* 0x0000000200037305 */ /* 0x000062000020f000 */
[----:B------:R-:W-:-:S02]  /*0c00*/  R2UR UR23, R17 ;  /* 0x00000000111772ca */ /* 0x000fc400000e0000 */
[----:B------:R-:W-:Y:S02]  /*0c10*/  R2UR UR6, R16 ;  /* 0x00000000100672ca */ /* 0x000fe400000e0000 */
[----:B------:R-:W-:-:S07]  /*0c20*/  R2UR UR7, R17 ;  /* 0x00000000110772ca */ /* 0x000fce00000e0000 */
[----:B0-----:R-:W-:Y:S08]  /*0c30*/  @!P0 BRA `(.L_x_10) ;  /* 0x0000000000308947 */ /* 0x001ff00003800000 */
[----:B------:R-:W-:Y:S01]  /*0c40*/  R2UR UR6, R16 ;  /* 0x00000000100672ca */ /* 0x000fe200000e0000 */
[----:B------:R-:W-:Y:S01]  /*0c50*/  ULDC UR11, c[0x0][0x634] ;  /* 0x00018d00000b7ab9 */ /* 0x000fe20000000800 */
[----:B------:R-:W-:-:S11]  /*0c60*/  R2UR UR16, R17 ;  /* 0x00000000111072ca */ /* 0x000fd600000e0000 */
[----:B------:R-:W-:-:S04]  /*0c70*/  UIADD3 UR11, UP1, UR6, UR11, URZ ;  /* 0x0000000b060b7290 */ /* 0x000fc8000ff3e03f */
[----:B------:R-:W-:-:S04]  /*0c80*/  UIADD3.X UR16, URZ, UR16, URZ, UP1, !UPT ;  /* 0x000000103f107290 */ /* 0x000fc80008ffe43f */
[----:B------:R-:W-:-:S04]  /*0c90*/  UIMAD.WIDE.U32 UR6, UR16, UR20, URZ ;  /* 0x00000014100672a5 */ /* 0x000fc8000f8e003f */
[----:B------:R-:W-:Y:S02]  /*0ca0*/  UIMAD.WIDE.U32 UR12, UP1, UR11, UR21, UR6 ;  /* 0x000000150b0c72a5 */ /* 0x000fe4000f820006 */
[----:B------:R-:W-:Y:S02]  /*0cb0*/  UIMAD.WIDE.U32 UR6, UR11, UR20, URZ ;  /* 0x000000140b0672a5 */ /* 0x000fe4000f8e003f */
[----:B------:R-:W-:Y:S02]  /*0cc0*/  UIADD3.X UR15, URZ, URZ, URZ, UP1, !UPT ;  /* 0x0000003f3f0f7290 */ /* 0x000fe40008ffe43f */
[----:B------:R-:W-:Y:S01]  /*0cd0*/  UIADD3 URZ, UP1, UR7, UR12, URZ ;  /* 0x0000000c073f7290 */ /* 0x000fe2000ff3e03f */
[----:B------:R-:W-:-:S03]  /*0ce0*/  UMOV UR14, UR13 ;  /* 0x0000000d000e7c82 */ /* 0x000fc60008000000 */
[----:B------:R-:W-:-:S12]  /*0cf0*/  UIMAD.WIDE.U32.X UR6, UR16, UR21, UR14, UP1 ;  /* 0x00000015100672a5 */ /* 0x000fd800088e040e */
.L_x_10:
[----:B------:R-:W-:Y:S01]  /*0d00*/  USHF.R.U64 UR5, UR6, UR17, UR7 ;  /* 0x0000001106057299 */ /* 0x000fe20008001207 */
[----:B------:R-:W-:Y:S01]  /*0d10*/  I2FP.F32.U32 R2, UR10 ;  /* 0x0000000a00027c45 */ /* 0x000fe20008201000 */
[----:B------:R-:W-:Y:S01]  /*0d20*/  USHF.R.U32.HI UR6, URZ, UR17, UR7 ;  /* 0x000000113f067299 */ /* 0x000fe20008011607 */
[----:B-1----:R-:W-:Y:S01]  /*0d30*/  R2UR UR16, R3 ;  /* 0x00000000031072ca */ /* 0x002fe200000e0000 */
[----:B------:R-:W-:Y:S02]  /*0d40*/  UIADD3 UR19, UP1, URZ, -UR5, URZ ;  /* 0x800000053f137290 */ /* 0x000fe4000ff3e03f */
[----:B------:R-:W-:Y:S01]  /*0d50*/  FMUL R2, R2, UR24 ;  /* 0x0000001802027c20 */ /* 0x000fe20008400000 */
[----:B------:R-:W-:Y:S01]  /*0d60*/  ULDC.64 UR12, c[0x0][0x620] ;  /* 0x00018800000c7ab9 */ /* 0x000fe20000000a00 */
[----:B------:R-:W-:Y:S01]  /*0d70*/  UIADD3.X UR6, URZ, ~UR6, URZ, UP1, !UPT ;  /* 0x800000063f067290 */ /* 0x000fe20008ffe43f */
[----:B------:R-:W-:Y:S01]  /*0d80*/  UMOV UR14, UR22 ;  /* 0x00000016000e7c82 */ /* 0x000fe20008000000 */
[----:B------:R-:W-:-:S02]  /*0d90*/  UMOV UR15, UR23 ;  /* 0x00000017000f7c82 */ /* 0x000fc40008000000 */
[----:B------:R-:W-:Y:S01]  /*0da0*/  UIMAD UR6, UR6, UR12, URZ ;  /* 0x0000000c060672a4 */ /* 0x000fe2000f8e023f */
[----:B------:R-:W0:Y:S01]  /*0db0*/  F2I.U32.TRUNC.NTZ R2, R2 ;  /* 0x0000000200027305 */ /* 0x000e22000020f000 */
[----:B------:R-:W-:Y:S02]  /*0dc0*/  UIMAD.WIDE.U32 UR14, UR19, UR12, UR14 ;  /* 0x0000000c130e72a5 */ /* 0x000fe4000f8e000e */
[----:B------:R-:W-:Y:S01]  /*0dd0*/  UIMAD UR19, UR19, UR13, UR6 ;  /* 0x0000000d131372a4 */ /* 0x000fe2000f8e0206 */
[----:B------:R-:W-:Y:S02]  /*0de0*/  ULDC UR25, c[0x0][0x658] ;  /* 0x0001960000197ab9 */ /* 0x000fe40000000800 */
[----:B------:R-:W-:Y:S01]  /*0df0*/  UMOV UR13, 0xffffffff ;  /* 0xffffffff000d7882 */ /* 0x000fe20000000000 */
[----:B------:R-:W-:Y:S01]  /*0e00*/  UIADD3 UR19, UR15, UR19, URZ ;  /* 0x000000130f137290 */ /* 0x000fe2000fffe03f */
[----:B------:R-:W-:Y:S01]  /*0e10*/  ULDC UR21, c[0x0][0x618] ;  /* 0x0001860000157ab9 */ /* 0x000fe20000000800 */
[----:B------:R-:W-:Y:S01]  /*0e20*/  ULDC.64 UR6, c[0x0][0x640] ;  /* 0x0001900000067ab9 */ /* 0x000fe20000000a00 */
[----:B------:R-:W-:Y:S01]  /*0e30*/  USHF.L.U32 UR15, UR13, UR25, URZ ;  /* 0x000000190d0f7299 */ /* 0x000fe2000800063f */
[----:B------:R-:W-:Y:S01]  /*0e40*/  ISETP.NE.U32.AND P0, PT, RZ, UR6, PT ;  /* 0x00000006ff007c0c */ /* 0x000fe2000bf05070 */
[----:B------:R-:W-:-:S02]  /*0e50*/  USHF.R.U64 UR13, UR14, UR21, UR19 ;  /* 0x000000150e0d7299 */ /* 0x000fc40008001213 */
[----:B------:R-:W-:Y:S01]  /*0e60*/  USHF.R.U32.HI UR14, URZ, UR21, UR19 ;  /* 0x000000153f0e7299 */ /* 0x000fe20008011613 */
[----:B0-----:R-:W-:Y:S01]  /*0e70*/  R2UR UR20, R2 ;  /* 0x00000000021472ca */ /* 0x001fe200000e0000 */
[----:B------:R-:W-:Y:S01]  /*0e80*/  ULDC UR23, c[0x0][0x608] ;  /* 0x0001820000177ab9 */ /* 0x000fe20000000800 */
[----:B------:R-:W-:Y:S01]  /*0e90*/  ISETP.NE.AND.EX P0, PT, RZ, UR7, PT, P0 ;  /* 0x00000007ff007c0c */ /* 0x000fe2000bf05300 */
[----:B------:R-:W-:Y:S02]  /*0ea0*/  USHF.R.U64 UR27, UR13, UR23, UR14 ;  /* 0x000000170d1b7299 */ /* 0x000fe4000800120e */
[----:B------:R-:W-:Y:S01]  /*0eb0*/  USHF.R.U32.HI UR14, URZ, UR23, UR14 ;  /* 0x000000173f0e7299 */ /* 0x000fe2000801160e */
[----:B------:R-:W-:Y:S01]  /*0ec0*/  UMOV UR22, 0x1 ;  /* 0x0000000100167882 */ /* 0x000fe20000000000 */
[----:B------:R-:W-:Y:S02]  /*0ed0*/  UIADD3 UR16, -UR16, URZ, URZ ;  /* 0x0000003f10107290 */ /* 0x000fe4000fffe13f */
[----:B------:R-:W-:-:S02]  /*0ee0*/  USHF.R.U64 UR28, UR27, UR25, UR14 ;  /* 0x000000191b1c7299 */ /* 0x000fc4000800120e */
[----:B------:R-:W-:Y:S01]  /*0ef0*/  USHF.L.U32 UR19, UR22, UR25, URZ ;  /* 0x0000001916137299 */ /* 0x000fe2000800063f */
[----:B------:R-:W-:Y:S01]  /*0f00*/  ULDC UR17, c[0x0][0x144] ;  /* 0x0000510000117ab9 */ /* 0x000fe20000000800 */
[----:B------:R-:W-:Y:S01]  /*0f10*/  ULDC UR11, c[0x0][0x600] ;  /* 0x00018000000b7ab9 */ /* 0x000fe20000000800 */
[----:B------:R-:W-:Y:S02]  /*0f20*/  ULOP3.LUT UR22, URZ, UR15, URZ, 0x33, !UPT ;  /* 0x0000000f3f167292 */ /* 0x000fe4000f8e333f */
[----:B------:R-:W-:Y:S02]  /*0f30*/  USHF.R.U32.HI UR15, URZ, UR25, UR14 ;  /* 0x000000193f0f7299 */ /* 0x000fe4000801160e */
[----:B------:R-:W-:Y:S02]  /*0f40*/  UIADD3 UR12, UR11, -0x1, URZ ;  /* 0xffffffff0b0c7890 */ /* 0x000fe4000fffe03f */
[----:B------:R-:W-:Y:S02]  /*0f50*/  UIADD3 UR24, -UR20, URZ, URZ ;  /* 0x0000003f14187290 */ /* 0x000fe4000fffe13f */
[----:B------:R-:W-:Y:S01]  /*0f60*/  UIMAD UR4, UR17, UR16, UR4 ;  /* 0x00000010110472a4 */ /* 0x000fe2000f8e0204 */
[----:B------:R-:W-:Y:S01]  /*0f70*/  ULDC UR29, c[0x0][0x148] ;  /* 0x00005200001d7ab9 */ /* 0x000fe20000000800 */
[----:B------:R-:W-:Y:S01]  /*0f80*/  ULDC UR25, c[0x0][0x648] ;  /* 0x0001920000197ab9 */ /* 0x000fe20000000800 */
[----:B------:R-:W-:Y:S01]  /*0f90*/  ULDC UR26, c[0x0][0x638] ;  /* 0x00018e00001a7ab9 */ /* 0x000fe20000000800 */
[----:B------:R-:W-:Y:S01]  /*0fa0*/  UMOV UR14, UR28 ;  /* 0x0000001c000e7c82 */ /* 0x000fe20008000000 */
[----:B------:R-:W-:Y:S07]  /*0fb0*/  @!P0 BRA `(.L_x_11) ;  /* 0x0000000000308947 */ /* 0x000fee0003800000 */
[----:B------:R-:W-:Y:S02]  /*0fc0*/  ULDC UR20, c[0x0][0x64c] ;  /* 0x0001930000147ab9 */ /* 0x000fe40000000800 */
        /* <DEDUP_REMOVED lines=8> */
[----:B------:R-:W-:-:S07]  /*1050*/  UIMAD.WIDE.U32.X UR6, UR23, UR7, UR20, UP1 ;  /* 0x00000007170672a5 */ /* 0x000fce00088e0414 */
[----:B------:R-:W-:Y:S01]  /*1060*/  UMOV UR14, UR6 ;  /* 0x00000006000e7c82 */ /* 0x000fe20008000000 */
[----:B------:R-:W-:-:S05]  /*1070*/  UMOV UR15, UR7 ;  /* 0x00000007000f7c82 */ /* 0x000fca0008000000 */
.L_x_11:
[----:B------:R-:W-:Y:S01]  /*1080*/  UISETP.NE.AND UP1, UPT, UR45, URZ, UPT ;  /* 0x0000003f2d00728c */ /* 0x000fe2000bf25270 */
[----:B------:R-:W-:Y:S01]  /*1090*/  IMAD.MOV.U32 R3, RZ, RZ, 0x1 ;  /* 0x00000001ff037424 */ /* 0x000fe200078e00ff */
[----:B------:R-:W-:Y:S01]  /*10a0*/  USHF.R.U64 UR6, UR14, UR25, UR15 ;  /* 0x000000190e067299 */ /* 0x000fe2000800120f */
[----:B------:R-:W-:Y:S01]  /*10b0*/  IMAD.U32 R19, RZ, RZ, UR5 ;  /* 0x00000005ff137e24 */ /* 0x000fe2000f8e00ff */
[----:B------:R-:W-:Y:S02]  /*10c0*/  ULOP3.LUT UR22, UR27, UR22, URZ, 0xc0, !UPT ;  /* 0x000000161b167292 */ /* 0x000fe4000f8ec03f */
[----:B------:R-:W-:Y:S02]  /*10d0*/  UIADD3 UR7, -UR6, URZ, URZ ;  /* 0x0000003f06077290 */ /* 0x000fe4000fffe13f */
[----:B------:R-:W-:Y:S02]  /*10e0*/  UIMAD UR19, UR19, UR6, UR22 ;  /* 0x00000006131372a4 */ /* 0x000fe4000f8e0216 */
[----:B------:R-:W-:-:S02]  /*10f0*/  ULOP3.LUT UR12, UR13, UR12, URZ, 0xc0, !UPT ;  /* 0x0000000c0d0c7292 */ /* 0x000fc4000f8ec03f */
[----:B------:R-:W-:Y:S02]  /*1100*/  @UP1 UIMAD UR4, UR29, UR24, UR10 ;  /* 0x000000181d0412a4 */ /* 0x000fe4000f8e020a */
[----:B------:R-:W-:-:S03]  /*1110*/  UIMAD UR6, UR7, UR26, UR28 ;  /* 0x0000001a070672a4 */ /* 0x000fc6000f8e021c */
[----:B------:R-:W-:Y:S01]  /*1120*/  ULDC UR7, c[0x0][0x610] ;  /* 0x0001840000077ab9 */ /* 0x000fe20000000800 */
[----:B------:R-:W-:Y:S02]  /*1130*/  UIMAD UR6, UR6, UR11, UR12 ;  /* 0x0000000b060672a4 */ /* 0x000fe4000f8e020c */
[----:B------:R-:W-:-:S04]  /*1140*/  UIMAD UR4, UR19, UR7, UR4 ;  /* 0x00000007130472a4 */ /* 0x000fc8000f8e0204 */
[----:B------:R-:W-:Y:S02]  /*1150*/  USEL UR7, UR6, UR4, !UP1 ;  /* 0x0000000406077287 */ /* 0x000fe4000c800000 */
[----:B------:R-:W-:-:S04]  /*1160*/  USEL UR4, UR4, UR6, !UP1 ;  /* 0x0000000604047287 */ /* 0x000fc8000c800000 */
[----:B------:R-:W-:Y:S02]  /*1170*/  IMAD.U32 R2, RZ, RZ, UR7 ;  /* 0x00000007ff027e24 */ /* 0x000fe4000f8e00ff */
[----:B------:R-:W-:-:S07]  /*1180*/  IMAD.U32 R18, RZ, RZ, UR4 ;  /* 0x00000004ff127e24 */ /* 0x000fce000f8e00ff */
.L_x_9:
[----:B------:R-:W-:Y:S02]  /*1190*/  ULDC UR4, c[0x0][0x28c] ;  /* 0x0000a30000047ab9 */ /* 0x000fe40000000800 */
[----:B------:R-:W-:-:S04]  /*11a0*/  UIADD3 UR4, UR4, 0x3f, URZ ;  /* 0x0000003f04047890 */ /* 0x000fc8000fffe03f */
[----:B------:R-:W-:-:S04]  /*11b0*/  USHF.R.S32.HI UR5, URZ, 0x1f, UR4 ;  /* 0x0000001f3f057899 */ /* 0x000fc80008011404 */
[----:B------:R-:W-:-:S04]  /*11c0*/  ULEA.HI UR5, UR5, UR4, URZ, 0x6 ;  /* 0x0000000405057291 */ /* 0x000fc8000f8f303f */
[----:B------:R-:W-:Y:S01]  /*11d0*/  USHF.R.S32.HI UR38, URZ, 0x6, UR5 ;  /* 0x000000063f267899 */ /* 0x000fe20008011405 */
[----:B------:R-:W-:Y:S11]  /*11e0*/  @!P1 BRA `(.L_x_12) ;  /* 0x000000a400409947 */ /* 0x000ff60003800000 */
[----:B------:R-:W-:-:S06]  /*11f0*/  UISETP.GT.U32.AND UP1, UPT, UR18, 0x1, UPT ;  /* 0x000000011200788c */ /* 0x000fcc000bf24070 */
[----:B------:R-:W-:-:S13]  /*1200*/  PLOP3.LUT P0, PT, PT, PT, UP1, 0x80, 0x0 ;  /* 0x000000000000781c */ /* 0x000fda0003f0f018 */
[----:B------:R-:W-:Y:S05]  /*1210*/  @P0 EXIT ;  /* 0x000000000000094d */ /* 0x000fea0003800000 */
.L_x_13:
[----:B------:R-:W-:-:S08]  /*1220*/  NOP ;  /* 0x0000000000007918 */ /* 0x000fd00000000000 */
[----:B------:R-:W0:Y:S02]  /*1230*/  USETMAXREG.TRY_ALLOC.CTAPOOL UP1, 0xe8 ;  /* 0x000000e8000079c8 */ /* 0x000e240008020600 */
[----:B0-----:R-:W-:-:S13]  /*1240*/  PLOP3.LUT P0, PT, PT, PT, UP1, 0x80, 0x0 ;  /* 0x000000000000781c */ /* 0x001fda0003f0f018 */
[----:B------:R-:W-:Y:S05]  /*1250*/  @!P0 BRA `(.L_x_13) ;  /* 0xfffffffc00f08947 */ /* 0x000fea000383ffff */
[----:B------:R-:W-:-:S13]  /*1260*/  LOP3.LUT P0, RZ, R3, 0xff, RZ, 0xc0, !PT ;  /* 0x000000ff03ff7812 */ /* 0x000fda000780c0ff */
[----:B------:R-:W-:Y:S05]  /*1270*/  @!P0 EXIT ;  /* 0x000000000000894d */ /* 0x000fea0003800000 */
[----:B------:R-:W-:Y:S01]  /*1280*/  SHF.R.S32.HI R3, RZ, 0x1f, R22 ;  /* 0x0000001fff037819 */ /* 0x000fe20000011416 */
[----:B------:R-:W0:Y:S01]  /*1290*/  S2UR UR5, SR_CgaCtaId ;  /* 0x00000000000579c3 */ /* 0x000e220000008800 */
[----:B------:R-:W-:Y:S02]  /*12a0*/  USHF.R.U32.HI UR4, URZ, 0x1, UR38 ;  /* 0x000000013f047899 */ /* 0x000fe40008011626 */
[CC--:B------:R-:W-:Y:S01]  /*12b0*/  LEA.HI R0, R3.reuse, R22.reuse, RZ, 0x2 ;  /* 0x0000001603007211 */ /* 0x0c0fe200078f10ff */
[----:B------:R-:W-:Y:S01]  /*12c0*/  UIADD3 UR9, UR9, -0x1, URZ ;  /* 0xffffffff09097890 */ /* 0x000fe2000fffe03f */
[----:B------:R-:W-:Y:S01]  /*12d0*/  LEA.HI R3, R3, R22, RZ, 0x5 ;  /* 0x0000001603037211 */ /* 0x000fe200078f28ff */
[----:B------:R-:W-:Y:S01]  /*12e0*/  ULOP3.LUT UR4, UR4, 0x1, URZ, 0xc0, !UPT ;  /* 0x0000000104047892 */ /* 0x000fe2000f8ec03f */
[--C-:B------:R-:W-:Y:S01]  /*12f0*/  SHF.R.S32.HI R154, RZ, 0x2, R0.reuse ;  /* 0x00000002ff9a7819 */ /* 0x100fe20000011400 */
[----:B------:R-:W-:Y:S01]  /*1300*/  ULOP3.LUT UR41, UR38, 0x1, URZ, 0xc0, !UPT ;  /* 0x0000000126297892 */ /* 0x000fe2000f8ec03f */
[----:B------:R-:W-:Y:S01]  /*1310*/  SHF.R.S32.HI R5, RZ, 0x1f, R0 ;  /* 0x0000001fff057819 */ /* 0x000fe20000011400 */
[----:B------:R-:W-:Y:S01]  /*1320*/  UMOV UR40, 0x400 ;  /* 0x0000040000287882 */ /* 0x000fe20000000000 */
[----:B------:R-:W-:Y:S01]  /*1330*/  LOP3.LUT R7, R0, 0xfffffffc, RZ, 0xc0, !PT ;  /* 0xfffffffc00077812 */ /* 0x000fe200078ec0ff */
[----:B------:R-:W-:Y:S01]  /*1340*/  USHF.L.U32 UR51, UR9, 0x3, URZ ;  /* 0x0000000309337899 */ /* 0x000fe2000800063f */
[----:B------:R-:W-:Y:S01]  /*1350*/  LEA.HI R5, R5, R154, RZ, 0x3 ;  /* 0x0000009a05057211 */ /* 0x000fe200078f18ff */
[----:B------:R-:W-:-:S02]  /*1360*/  USEL UR41, UR41, URZ, !UP0 ;  /* 0x0000003f29297287 */ /* 0x000fc4000c000000 */
[----:B------:R-:W-:Y:S01]  /*1370*/  IMAD.IADD R158, R22, 0x1, -R7 ;  /* 0x00000001169e7824 */ /* 0x000fe200078e0a07 */
[----:B------:R-:W-:Y:S01]  /*1380*/  LOP3.LUT R5, R5, 0xfffffff8, RZ, 0xc0, !PT ;  /* 0xfffffff805057812 */ /* 0x000fe200078ec0ff */
[----:B------:R-:W-:Y:S01]  /*1390*/  UISETP.EQ.U32.AND UP0, UPT, UR4, 0x1, !UP0 ;  /* 0x000000010400788c */ /* 0x000fe2000c702070 */
[----:B------:R-:W-:Y:S01]  /*13a0*/  SHF.R.S32.HI R7, RZ, 0x5, R3 ;  /* 0x00000005ff077819 */ /* 0x000fe20000011403 */
[----:B------:R-:W-:Y:S02]  /*13b0*/  UISETP.NE.AND UP1, UPT, UR9, URZ, UPT ;  /* 0x0000003f0900728c */ /* 0x000fe4000bf25270 */
[----:B------:R-:W-:Y:S01]  /*13c0*/  IMAD.IADD R154, R154, 0x1, -R5 ;  /* 0x000000019a9a7824 */ /* 0x000fe200078e0a05 */
[----:B------:R-:W-:Y:S01]  /*13d0*/  ULDC UR4, c[0x0][0x284] ;  /* 0x0000a10000047ab9 */ /* 0x000fe20000000800 */
[C---:B------:R-:W-:Y:S01]  /*13e0*/  IMAD R0, R7.reuse, 0x80, R158 ;  /* 0x0000008007007824 */ /* 0x040fe200078e029e */
[----:B0-----:R-:W-:Y:S01]  /*13f0*/  ULEA UR40, UR5, UR40, 0x18 ;  /* 0x0000002805287291 */ /* 0x001fe2000f8ec03f */
[--C-:B------:R-:W-:Y:S01]  /*1400*/  IMAD R156, R7, -0x10, -R154.reuse ;  /* 0xfffffff0079c7824 */ /* 0x100fe200078e0a9a */
[--C-:B------:R-:W-:Y:S01]  /*1410*/  SHF.R.S32.HI R5, RZ, 0x1f, R154.reuse ;  /* 0x0000001fff057819 */ /* 0x100fe2000001149a */
[----:B------:R-:W-:Y:S01]  /*1420*/  ULOP3.LUT UR48, UR51, 0x8, URZ, 0xc0, !UPT ;  /* 0x0000000833307892 */ /* 0x000fe2000f8ec03f */
[----:B------:R-:W-:Y:S01]  /*1430*/  SHF.R.S32.HI R155, RZ, 0x1f, R154 ;  /* 0x0000001fff9b7819 */ /* 0x000fe2000001149a */
[----:B------:R-:W-:Y:S01]  /*1440*/  UIADD3 UR50, UR40, 0x30, URZ ;  /* 0x0000003028327890 */ /* 0x000fe2000fffe03f */
[----:B------:R-:W-:Y:S01]  /*1450*/  LEA.HI R5, R5, R154, RZ, 0x2 ;  /* 0x0000009a05057211 */ /* 0x000fe200078f10ff */
[----:B------:R-:W-:Y:S01]  /*1460*/  VIADD R156, R156, UR4 ;  /* 0x000000049c9c7c36 */ /* 0x000fe20008000000 */
[----:B------:R-:W-:-:S02]  /*1470*/  ULOP3.LUT UR36, UR39, 0x1, URZ, 0xfc, !UPT ;  /* 0x0000000127247892 */ /* 0x000fc4000f8efc3f */
[C---:B------:R-:W-:Y:S01]  /*1480*/  LOP3.LUT R3, R5.reuse, 0xfffffffc, RZ, 0xc0, !PT ;  /* 0xfffffffc05037812 */ /* 0x040fe200078ec0ff */
[----:B------:R-:W-:Y:S01]  /*1490*/  ULOP3.LUT UR42, UR51, 0x8, URZ, 0xc, !UPT ;  /* 0x00000008332a7892 */ /* 0x000fe2000f8e0c3f */
[C---:B------:R-:W-:Y:S01]  /*14a0*/  LOP3.LUT R157, R5.reuse, 0x4, RZ, 0xc0, !PT ;  /* 0x00000004059d7812 */ /* 0x040fe200078ec0ff */
[----:B------:R-:W-:Y:S01]  /*14b0*/  USEL UR43, URZ, 0x1, UP1 ;  /* 0x000000013f2b7887 */ /* 0x000fe20008800000 */
[----:B------:R-:W-:Y:S01]  /*14c0*/  LOP3.LUT P0, RZ, R5, 0x4, RZ, 0xc0, !PT ;  /* 0x0000000405ff7812 */ /* 0x000fe2000780c0ff */
[----:B------:R-:W-:Y:S01]  /*14d0*/  IMAD.IADD R3, R154, 0x1, -R3 ;  /* 0x000000019a037824 */ /* 0x000fe200078e0a03 */
[----:B------:R-:W-:Y:S01]  /*14e0*/  UIADD3 UR44, UR51, UR50, URZ ;  /* 0x00000032332c7290 */ /* 0x000fe2000fffe03f */
[----:B------:R-:W-:Y:S01]  /*14f0*/  IMAD.WIDE R154, R7, 0x10, R154 ;  /* 0x00000010079a7825 */ /* 0x000fe200078e029a */
[----:B------:R-:W-:Y:S01]  /*1500*/  P2R R168, PR, RZ, 0x1 ;  /* 0x00000001ffa87803 */ /* 0x000fe20000000000 */
[----:B------:R-:W-:Y:S02]  /*1510*/  ULOP3.LUT UR48, UR48, 0x18, URZ, 0x3c, !UPT ;  /* 0x0000001830307892 */ /* 0x000fe4000f8e3c3f */
[----:B------:R-:W-:Y:S01]  /*1520*/  IMAD.U32 R0, R0, 0x8, R3 ;  /* 0x0000000800007824 */ /* 0x000fe200078e0003 */
[----:B------:R-:W-:-:S03]  /*1530*/  USEL UR49, URZ, 0x1, !UP0 ;  /* 0x000000013f317887 */ /* 0x000fc6000c000000 */
[----:B------:R-:W-:-:S09]  /*1540*/  IMAD.IADD R157, R157, 0x1, R0 ;  /* 0x000000019d9d7824 */ /* 0x000fd200078e0200 */
.L_x_300:
[----:B------:R-:W-:Y:S02]  /*1550*/  IMAD.U32 R0, RZ, RZ, UR43 ;  /* 0x0000002bff007e24 */ /* 0x000fe4000f8e00ff */
[----:B------:R-:W-:-:S03]  /*1560*/  IMAD.U32 R159, RZ, RZ, UR50 ;  /* 0x00000032ff9f7e24 */ /* 0x000fc6000f8e00ff */
[----:B------:R-:W-:-:S04]  /*1570*/  SHF.L.U32 R0, R0, 0x1f, RZ ;  /* 0x0000001f00007819 */ /* 0x000fc800000006ff */
[----:B------:R-:W0:Y:S02]  /*1580*/  SYNCS.PHASECHK.TRANS64.TRYWAIT P0, [R159+UR51], R0 ;  /* 0x000000009f0075a7 */ /* 0x000e240008000173 */
[----:B0-234-:R-:W-:Y:S05]  /*1590*/  @!P0 BRA `(.L_x_14) ;  /* 0x000000b400708947 */ /* 0x01dfea0003800000 */
.L_x_322:
[----:B------:R-:W-:-:S04]  /*15a0*/  UIADD3 UR4, UR40, 0x800, URZ ;  /* 0x0000080028047890 */ /* 0x000fc8000fffe03f */
[----:B------:R-:W-:-:S06]  /*15b0*/  ULOP3.LUT UP0, URZ, UR4, 0x9f, URZ, 0xc0, !UPT ;  /* 0x0000009f043f7892 */ /* 0x000fcc000f80c03f */
[----:B------:R-:W-:-:S13]  /*15c0*/  PLOP3.LUT P0, PT, PT, PT, UP0, 0x80, 0x0 ;  /* 0x000000000000781c */ /* 0x000fda0003f0f008 */
[----:B------:R-:W-:Y:S05]  /*15d0*/  @!P0 BRA `(.L_x_15) ;  /* 0x0000000000408947 */ /* 0x000fea0003800000 */
[----:B0-----:R-:W-:Y:S01]  /*15e0*/  MOV R0, 0x0 ;  /* 0x0000000000007802 */ /* 0x001fe20000000f00 */
[----:B------:R-:W-:Y:S01]  /*15f0*/  ULDC.64 UR4, c[0x4][0x70] ;  /* 0x01001c0000047ab9 */ /* 0x000fe20000000a00 */
[----:B------:R-:W-:Y:S01]  /*1600*/  ULDC.64 UR6, c[0x4][0x8] ;  /* 0x0100020000067ab9 */ /* 0x000fe20000000a00 */
[----:B------:R-:W-:Y:S01]  /*1610*/  IMAD.U32 R4, RZ, RZ, UR4 ;  /* 0x00000004ff047e24 */ /* 0x000fe2000f8e00ff */
[----:B------:R0:W1:Y:S01]  /*1620*/  LDC.64 R14, c[0x4][R0] ;  /* 0x01000000000e7b82 */ /* 0x0000620000000a00 */
[----:B------:R-:W-:Y:S01]  /*1630*/  IMAD.U32 R5, RZ, RZ, UR5 ;  /* 0x00000005ff057e24 */ /* 0x000fe2000f8e00ff */
[----:B------:R-:W-:Y:S01]  /*1640*/  ULDC.64 UR4, c[0x4][0x78] ;  /* 0x01001e0000047ab9 */ /* 0x000fe20000000a00 */
[----:B------:R-:W-:Y:S02]  /*1650*/  IMAD.U32 R10, RZ, RZ, UR6 ;  /* 0x00000006ff0a7e24 */ /* 0x000fe4000f8e00ff */
[----:B------:R-:W-:Y:S02]  /*1660*/  IMAD.U32 R6, RZ, RZ, UR4 ;  /* 0x00000004ff067e24 */ /* 0x000fe4000f8e00ff */
[----:B------:R-:W-:-:S02]  /*1670*/  IMAD.U32 R7, RZ, RZ, UR5 ;  /* 0x00000005ff077e24 */ /* 0x000fc4000f8e00ff */
[----:B------:R-:W-:Y:S02]  /*1680*/  IMAD.U32 R11, RZ, RZ, UR7 ;  /* 0x00000007ff0b7e24 */ /* 0x000fe4000f8e00ff */
[----:B------:R-:W-:Y:S02]  /*1690*/  IMAD.MOV.U32 R8, RZ, RZ, 0x70 ;  /* 0x00000070ff087424 */ /* 0x000fe400078e00ff */
[----:B------:R-:W-:Y:S02]  /*16a0*/  IMAD.MOV.U32 R12, RZ, RZ, 0x1 ;  /* 0x00000001ff0c7424 */ /* 0x000fe400078e00ff */
[----:B0-----:R-:W-:-:S07]  /*16b0*/  IMAD.MOV.U32 R13, RZ, RZ, RZ ;  /* 0x000000ffff0d7224 */ /* 0x001fce00078e00ff */
[----:B------:R-:W-:-:S07]  /*16c0*/  LEPC R20, `(.L_x_15) ;  /* 0x000000001014794e */ /* 0x000fce0000000000 */
[----:B-1---5:R-:W-:Y:S05]  /*16d0*/  CALL.ABS.NOINC R14 ;  /* 0x000000000e007343 */ /* 0x022fea0003c00000 */
.L_x_15:
[----:B------:R-:W-:-:S04]  /*16e0*/  IMAD.U32 R24, RZ, RZ, UR40 ;  /* 0x00000028ff187e24 */ /* 0x000fc8000f8e00ff */
[----:B------:R-:W-:-:S05]  /*16f0*/  VIADD R24, R24, 0x8800 ;  /* 0x0000880018187836 */ /* 0x000fca0000000000 */
[----:B------:R-:W-:-:S13]  /*1700*/  LOP3.LUT P0, RZ, R24, 0x3ff, RZ, 0xc0, !PT ;  /* 0x000003ff18ff7812 */ /* 0x000fda000780c0ff */
[----:B------:R-:W-:Y:S05]  /*1710*/  @!P0 BRA `(.L_x_16) ;  /* 0x00000000007c8947 */ /* 0x000fea0003800000 */
[----:B------:R-:W-:Y:S01]  /*1720*/  MOV R22, 0x0 ;  /* 0x0000000000167802 */ /* 0x000fe20000000f00 */
[----:B------:R-:W-:Y:S01]  /*1730*/  ULDC.64 UR4, c[0x4][0x70] ;  /* 0x01001c0000047ab9 */ /* 0x000fe20000000a00 */
[----:B------:R-:W-:Y:S01]  /*1740*/  ULDC.64 UR6, c[0x4][0x78] ;  /* 0x01001e0000067ab9 */ /* 0x000fe20000000a00 */
[----:B------:R-:W-:Y:S01]  /*1750*/  IMAD.U32 R4, RZ, RZ, UR4 ;  /* 0x00000004ff047e24 */ /* 0x000fe2000f8e00ff */
[----:B------:R1:W2:Y:S01]  /*1760*/  LDC.64 R14, c[0x4][R22] ;  /* 0x01000000160e7b82 */ /* 0x0002a20000000a00 */
        /* <DEDUP_REMOVED lines=8> */
[----:B-1----:R-:W-:-:S07]  /*17f0*/  IMAD.MOV.U32 R13, RZ, RZ, RZ ;  /* 0x000000ffff0d7224 */ /* 0x002fce00078e00ff */
[----:B------:R-:W-:-:S07]  /*1800*/  LEPC R20, `(.L_x_17) ;  /* 0x000000001014794e */ /* 0x000fce0000000000 */
[----:B0-2--5:R-:W-:Y:S05]  /*1810*/  CALL.ABS.NOINC R14 ;  /* 0x000000000e007343 */ /* 0x025fea0003c00000 */
.L_x_17:
[----:B------:R-:W0:Y:S01]  /*1820*/  LDC.64 R22, c[0x4][R22] ;  /* 0x0100000016167b82 */ /* 0x000e220000000a00 */
[----:B------:R-:W-:Y:S01]  /*1830*/  ULDC.64 UR4, c[0x4][0x70] ;  /* 0x01001c0000047ab9 */ /* 0x000fe20000000a00 */
[----:B------:R-:W-:Y:S01]  /*1840*/  ULDC.64 UR6, c[0x4][0x10] ;  /* 0x0100040000067ab9 */ /* 0x000fe20000000a00 */
[----:B------:R-:W-:Y:S02]  /*1850*/  IMAD.U32 R4, RZ, RZ, UR4 ;  /* 0x00000004ff047e24 */ /* 0x000fe4000f8e00ff */
        /* <DEDUP_REMOVED lines=8> */
[----:B------:R-:W-:-:S07]  /*18e0*/  IMAD.MOV.U32 R13, RZ, RZ, RZ ;  /* 0x000000ffff0d7224 */ /* 0x000fce00078e00ff */
[----:B------:R-:W-:-:S07]  /*18f0*/  LEPC R20, `(.L_x_16) ;  /* 0x000000001014794e */ /* 0x000fce0000000000 */
[----:B0-----:R-:W-:Y:S05]  /*1900*/  CALL.ABS.NOINC R22 ;  /* 0x0000000016007343 */ /* 0x001fea0003c00000 */
.L_x_16:
[----:B0-----:R-:W-:Y:S01]  /*1910*/  IMAD.U32 R0, RZ, RZ, UR36 ;  /* 0x00000024ff007e24 */ /* 0x001fe2000f8e00ff */
[----:B------:R-:W-:-:S04]  /*1920*/  UMOV UR4, 0xffffffff ;  /* 0xffffffff00047882 */ /* 0x000fc80000000000 */
[----:B------:R-:W-:Y:S01]  /*1930*/  ISETP.NE.AND P0, PT, R0, 0x3, PT ;  /* 0x000000030000780c */ /* 0x000fe20003f05270 */
[----:B------:R-:W-:-:S12]  /*1940*/  BRA.DIV UR4, `(.L_x_18) ;  /* 0x000000b2049c7947 */ /* 0x000fd8000b800000 */
.L_x_324:
[----:B------:R-:W-:Y:S05]  /*1950*/  @!P0 BRA `(.L_x_19) ;  /* 0x0000000000048947 */ /* 0x000fea0003800000 */
[----:B------:R-:W-:Y:S01]  /*1960*/  BPT.TRAP 0x1 ;  /* 0x000000040000795c */ /* 0x000fe20000300000 */
.L_x_19:
[----:B------:R-:W-:Y:S02]  /*1970*/  IMAD.U32 R3, RZ, RZ, UR41 ;  /* 0x00000029ff037e24 */ /* 0x000fe4000f8e00ff */
[----:B------:R-:W-:-:S03]  /*1980*/  IMAD.U32 R0, RZ, RZ, UR49 ;  /* 0x00000031ff007e24 */ /* 0x000fc6000f8e00ff */
[----:B------:R-:W-:Y:S02]  /*1990*/  LEA R3, R3, UR40, 0x3 ;  /* 0x0000002803037c11 */ /* 0x000fe4000f8e18ff */
[----:B------:R-:W-:-:S04]  /*19a0*/  SHF.L.U32 R0, R0, 0x1f, RZ ;  /* 0x0000001f00007819 */ /* 0x000fc800000006ff */
[----:B------:R0:W1:Y:S01]  /*19b0*/  SYNCS.PHASECHK.TRANS64.TRYWAIT P1, [R3+URZ], R0 ;  /* 0x00000000030075a7 */ /* 0x000062000802017f */
[----:B------:R-:W-:Y:S05]  /*19c0*/  @!P0 BRA `(.L_x_20) ;  /* 0x0000000000048947 */ /* 0x000fea0003800000 */
[----:B------:R-:W-:Y:S01]  /*19d0*/  BPT.TRAP 0x1 ;  /* 0x000000040000795c */ /* 0x000fe20000300000 */
.L_x_20:
[----:B-1----:R-:W-:Y:S05]  /*19e0*/  @P1 BRA `(.L_x_21) ;  /* 0x0000000000081947 */ /* 0x002fea0003800000 */
[----:B------:R-:W1:Y:S02]  /*19f0*/  SYNCS.PHASECHK.TRANS64.TRYWAIT P1, [R3+URZ], R0 ;  /* 0x00000000030075a7 */ /* 0x000e64000802017f */
[----:B-1----:R-:W-:Y:S05]  /*1a00*/  @!P1 BRA `(.L_x_22) ;  /* 0x000000b000889947 */ /* 0x002fea0003800000 */
.L_x_21:
[----:B------:R-:W-:-:S04]  /*1a10*/  UIADD3 UR4, UR41, 0x1, URZ ;  /* 0x0000000129047890 */ /* 0x000fc8000fffe03f */
[----:B------:R-:W-:Y:S02]  /*1a20*/  UISETP.NE.AND UP0, UPT, UR4, 0x2, UPT ;  /* 0x000000020400788c */ /* 0x000fe4000bf05270 */
[----:B01----:R-:W-:Y:S02]  /*1a30*/  IMAD.U32 R0, RZ, RZ, UR4 ;  /* 0x00000004ff007e24 */ /* 0x003fe4000f8e00ff */
[----:B------:R-:W-:Y:S02]  /*1a40*/  USEL UR4, URZ, 0x1, UP0 ;  /* 0x000000013f047887 */ /* 0x000fe40008000000 */
[----:B------:R-:W-:Y:S02]  /*1a50*/  PLOP3.LUT P1, PT, PT, PT, UP0, 0x80, 0x0 ;  /* 0x000000000000781c */ /* 0x000fe40003f2f008 */
[----:B------:R-:W-:Y:S02]  /*1a60*/  ULOP3.LUT UR4, UR49, UR4, URZ, 0x3c, !UPT ;  /* 0x0000000431047292 */ /* 0x000fe4000f8e3c3f */
[----:B------:R-:W-:-:S04]  /*1a70*/  SEL R0, R0, RZ, P1 ;  /* 0x000000ff00007207 */ /* 0x000fc80000800000 */
[----:B------:R-:W-:Y:S01]  /*1a80*/  IMAD.U32 R3, RZ, RZ, UR4 ;  /* 0x00000004ff037e24 */ /* 0x000fe2000f8e00ff */
[----:B------:R-:W-:Y:S06]  /*1a90*/  @!P0 BRA `(.L_x_23) ;  /* 0x0000000000048947 */ /* 0x000fec0003800000 */
[----:B------:R-:W-:Y:S01]  /*1aa0*/  BPT.TRAP 0x1 ;  /* 0x000000040000795c */ /* 0x000fe20000300000 */
.L_x_23:
[----:B------:R-:W-:Y:S01]  /*1ab0*/  IMAD.U32 R4, RZ, RZ, UR41 ;  /* 0x00000029ff047e24 */ /* 0x000fe2000f8e00ff */
[----:B------:R-:W-:Y:S02]  /*1ac0*/  ISETP.NE.AND P3, PT, R168, RZ, PT ;  /* 0x000000ffa800720c */ /* 0x000fe40003f65270 */
[----:B------:R-:W-:Y:S01]  /*1ad0*/  SHF.L.U32 R7, R3, 0x1f, RZ ;  /* 0x0000001f03077819 */ /* 0x000fe200000006ff */
[----:B------:R-:W-:-:S05]  /*1ae0*/  IMAD R4, R4, 0x1000, R157 ;  /* 0x0000100004047824 */ /* 0x000fca00078e029d */
[----:B------:R-:W-:Y:S02]  /*1af0*/  LEA R5, R4, UR40, 0x2 ;  /* 0x0000002804057c11 */ /* 0x000fe4000f8e10ff */
[----:B------:R-:W-:-:S03]  /*1b00*/  LEA R4, R0, UR40, 0x3 ;  /* 0x0000002800047c11 */ /* 0x000fc6000f8e18ff */
[C---:B------:R-:W-:Y:S01]  /*1b10*/  VIADD R8, R5.reuse, 0x800 ;  /* 0x0000080005087836 */ /* 0x040fe20000000000 */
[----:B------:R0:W1:Y:S01]  /*1b20*/  SYNCS.PHASECHK.TRANS64.TRYWAIT P1, [R4+URZ], R7 ;  /* 0x00000007040075a7 */ /* 0x000062000802017f */
[----:B------:R-:W-:Y:S01]  /*1b30*/  VIADD R6, R5, 0x890 ;  /* 0x0000089005067836 */ /* 0x000fe20000000000 */
[----:B------:R0:W2:Y:S01]  /*1b40*/  LDS R160, [R5+0x800] ;  /* 0x0008000005a07984 */ /* 0x0000a20000000800 */
[----:B------:R-:W-:-:S07]  /*1b50*/  @P3 VIADD R6, R8, 0x70 ;  /* 0x0000007008063836 */ /* 0x000fce0000000000 */
[----:B------:R-:W-:Y:S05]  /*1b60*/  WARPSYNC.ALL ;  /* 0x0000000000007948 */ /* 0x000fea0003800000 */
[----:B------:R-:W-:Y:S01]  /*1b70*/  LDS R161, [R5+0x1000] ;  /* 0x0010000005a17984 */ /* 0x000fe20000000800 */
[----:B------:R-:W-:-:S03]  /*1b80*/  IMAD.U32 R8, RZ, RZ, UR38 ;  /* 0x00000026ff087e24 */ /* 0x000fc6000f8e00ff */
[----:B------:R-:W-:Y:S02]  /*1b90*/  LDS R164, [R5+0x900] ;  /* 0x0009000005a47984 */ /* 0x000fe40000000800 */
[----:B------:R-:W-:Y:S02]  /*1ba0*/  ISETP.NE.AND P2, PT, R8, 0x1, PT ;  /* 0x000000010800780c */ /* 0x000fe40003f45270 */
[----:B------:R-:W-:Y:S04]  /*1bb0*/  LDS R165, [R5+0x1100] ;  /* 0x0011000005a57984 */ /* 0x000fe80000000800 */
[----:B------:R-:W-:Y:S04]  /*1bc0*/  LDS R162, [R6] ;  /* 0x0000000006a27984 */ /* 0x000fe80000000800 */
[----:B------:R-:W2:Y:S04]  /*1bd0*/  LDS R163, [R6+0x800] ;  /* 0x0008000006a37984 */ /* 0x000ea80000000800 */
[----:B------:R-:W-:Y:S04]  /*1be0*/  LDS R166, [R6+0x100] ;  /* 0x0001000006a67984 */ /* 0x000fe80000000800 */
[----:B------:R-:W3:Y:S01]  /*1bf0*/  LDS R167, [R6+0x900] ;  /* 0x0009000006a77984 */ /* 0x000ee20000000800 */
[----:B------:R-:W-:Y:S01]  /*1c00*/  R2UR UR4, R24 ;  /* 0x00000000180472ca */ /* 0x000fe200000e0000 */
[----:B------:R-:W-:Y:S01]  /*1c10*/  UMOV UR7, 0x40000040 ;  /* 0x4000004000077882 */ /* 0x000fe20000000000 */
[----:B--2---:R-:W-:-:S11]  /*1c20*/  WARPGROUP.ARRIVE ;  /* 0x00000000000079c5 */ /* 0x004fd60000000000 */
[----:B------:R-:W-:-:S04]  /*1c30*/  USHF.R.U32.HI UR4, URZ, 0x4, UR4 ;  /* 0x000000043f047899 */ /* 0x000fc80008011604 */
[----:B------:R-:W-:-:S04]  /*1c40*/  ULOP3.LUT UR4, UR4, 0x3fff, URZ, 0xc0, !UPT ;  /* 0x00003fff04047892 */ /* 0x000fc8000f8ec03f */
[----:B------:R-:W-:-:S04]  /*1c50*/  ULOP3.LUT UR4, UR4, 0x10000, URZ, 0xfc, !UPT ;  /* 0x0001000004047892 */ /* 0x000fc8000f8efc3f */
[----:B------:R-:W-:-:S07]  /*1c60*/  ULEA UR5, UR41, UR4, 0xc ;  /* 0x0000000429057291 */ /* 0x000fce000f8e603f */
[----:B------:R-:W-:Y:S02]  /*1c70*/  UMOV UR6, UR5 ;  /* 0x0000000500067c82 */ /* 0x000fe40008000000 */
[----:B------:R-:W-:Y:S01]  /*1c80*/  HGMMA.64x256x8.F32.TF32 R24, R160, gdesc[UR4], RZ, !UPT, gsb0 ;  /* 0x07e00004a0187df0 */ /* 0x000fe2000c0028ff */
[----:B------:R-:W-:Y:S01]  /*1c90*/  UIADD3 UR6, UR5, 0x2, URZ ;  /* 0x0000000205067890 */ /* 0x000fe2000fffe03f */
[----:B------:R-:W-:Y:S01]  /*1ca0*/  UMOV UR7, 0x40000040 ;  /* 0x4000004000077882 */ /* 0x000fe20000000000 */
[----:B------:R-:W-:Y:S02]  /*1cb0*/  WARPGROUP.DEPBAR.LE gsb0, 0x0 ;  /* 0x00008000000079c5 */ /* 0x000fe40000010000 */
[----:B---3--:R-:W-:-:S15]  /*1cc0*/  WARPGROUP.ARRIVE ;  /* 0x00000000000079c5 */ /* 0x008fde0000000000 */
[----:B------:R-:W-:-:S08]  /*1cd0*/  NOP ;  /* 0x0000000000007918 */ /* 0x000fd00000000000 */
[----:B------:R-:W-:Y:S01]  /*1ce0*/  HGMMA.64x256x8.F32.TF32 R24, R164, gdesc[UR4], R24, gsb0 ;  /* 0x07e00004a4187df0 */ /* 0x000fe20008002818 */
[----:B------:R-:W-:Y:S01]  /*1cf0*/  UIADD3 UR6, UR5, 0x4, URZ ;  /* 0x0000000405067890 */ /* 0x000fe2000fffe03f */
[----:B------:R-:W-:Y:S01]  /*1d00*/  UMOV UR7, 0x40000040 ;  /* 0x4000004000077882 */ /* 0x000fe20000000000 */
[----:B------:R-:W-:Y:S02]  /*1d10*/  WARPGROUP.DEPBAR.LE gsb0, 0x0 ;  /* 0x00008000000079c5 */ /* 0x000fe40000010000 */
[----:B------:R-:W-:Y:S04]  /*1d20*/  LDS R160, [R5+0xa00] ;  /* 0x000a000005a07984 */ /* 0x000fe80000000800 */
[----:B------:R-:W-:Y:S04]  /*1d30*/  LDS R161, [R5+0x1200] ;  /* 0x0012000005a17984 */ /* 0x000fe80000000800 */
[----:B------:R-:W-:Y:S04]  /*1d40*/  LDS R162, [R6+0x200] ;  /* 0x0002000006a27984 */ /* 0x000fe80000000800 */
[----:B------:R-:W2:Y:S02]  /*1d50*/  LDS R163, [R6+0xa00] ;  /* 0x000a000006a37984 */ /* 0x000ea40000000800 */
[----:B--2---:R-:W-:-:S09]  /*1d60*/  WARPGROUP.ARRIVE ;  /* 0x00000000000079c5 */ /* 0x004fd20000000000 */
        /* <DEDUP_REMOVED lines=45> */
[----:B------:R-:W-:Y:S03]  /*2040*/  HGMMA.64x256x8.F32.TF32 R24, R160, gdesc[UR4], R24, gsb0 ;  /* 0x07e00004a0187df0 */ /* 0x000fe60008002818 */
[----:B------:R-:W-:Y:S02]  /*2050*/  WARPGROUP.DEPBAR.LE gsb0, 0x0 ;  /* 0x00008000000079c5 */ /* 0x000fe40000010000 */
[----:B------:R-:W-:Y:S05]  /*2060*/  @!P2 BRA `(.L_x_24) ;  /* 0x000000100004a947 */ /* 0x000fea0003800000 */
[----:B------:R-:W-:Y:S05]  /*2070*/  @!P0 BRA `(.L_x_25) ;  /* 0x0000000000048947 */ /* 0x000fea0003800000 */
[----:B------:R-:W-:Y:S01]  /*2080*/  BPT.TRAP 0x1 ;  /* 0x000000040000795c */ /* 0x000fe20000300000 */
.L_x_25:
[----:B------:R-:W-:-:S04]  /*2090*/  IMAD.SHL.U32 R8, R0, 0x1000, RZ ;  /* 0x0000100000087824 */ /* 0x000fc800078e00ff */
[----:B0-----:R-:W-:-:S05]  /*20a0*/  IMAD.IADD R5, R157, 0x1, R8 ;  /* 0x000000019d057824 */ /* 0x001fca00078e0208 */
[----:B------:R-:W-:-:S05]  /*20b0*/  LEA R5, R5, UR40, 0x2 ;  /* 0x0000002805057c11 */ /* 0x000fca000f8e10ff */
[C---:B------:R-:W-:Y:S02]  /*20c0*/  VIADD R9, R5.reuse, 0x800 ;  /* 0x0000080005097836 */ /* 0x040fe40000000000 */
[----:B------:R-:W-:Y:S02]  /*20d0*/  VIADD R6, R5, 0x890 ;  /* 0x0000089005067836 */ /* 0x000fe40000000000 */
[----:B------:R-:W-:Y:S01]  /*20e0*/  @P3 VIADD R6, R9, 0x70 ;  /* 0x0000007009063836 */ /* 0x000fe20000000000 */
[----:B-1----:R-:W-:Y:S06]  /*20f0*/  @P1 BRA `(.L_x_26) ;  /* 0x0000000000081947 */ /* 0x002fec0003800000 */
[----:B------:R-:W0:Y:S02]  /*2100*/  SYNCS.PHASECHK.TRANS64.TRYWAIT P1, [R4+URZ], R7 ;  /* 0x00000007040075a7 */ /* 0x000e24000802017f */
[----:B0-----:R-:W-:Y:S05]  /*2110*/  @!P1 BRA `(.L_x_27) ;  /* 0x000000a800d89947 */ /* 0x001fea0003800000 */
.L_x_26:
[----:B0-----:R-:W0:Y:S01]  /*2120*/  LDC R4, c[0x0][0x28c] ;  /* 0x0000a300ff047b82 */ /* 0x001e220000000800 */
[----:B------:R1:W2:Y:S01]  /*2130*/  LDS R164, [R5+0x800] ;  /* 0x0008000005a47984 */ /* 0x0002a20000000800 */
[----:B------:R-:W-:-:S03]  /*2140*/  UMOV UR5, UR41 ;  /* 0x0000002900057c82 */ /* 0x000fc60008000000 */
[----:B------:R1:W3:Y:S04]  /*2150*/  LDS R165, [R5+0x1000] ;  /* 0x0010000005a57984 */ /* 0x0002e80000000800 */
[----:B------:R1:W4:Y:S04]  /*2160*/  LDS R166, [R6] ;  /* 0x0000000006a67984 */ /* 0x0003280000000800 */
[----:B------:R1:W1:Y:S01]  /*2170*/  LDS R167, [R6+0x800] ;  /* 0x0008000006a77984 */ /* 0x0002620000000800 */
[----:B0-----:R-:W-:-:S13]  /*2180*/  ISETP.GE.AND P1, PT, R4, 0x81, PT ;  /* 0x000000810400780c */ /* 0x001fda0003f26270 */
[----:B-1234-:R-:W-:Y:S05]  /*2190*/  @!P1 BRA `(.L_x_28) ;  /* 0x0000000800289947 */ /* 0x01efea0003800000 */
[----:B------:R-:W-:Y:S01]  /*21a0*/  UIADD3 UR8, UR38, -0x1, URZ ;  /* 0xffffffff26087890 */ /* 0x000fe2000fffe03f */
[----:B------:R-:W-:-:S11]  /*21b0*/  UMOV UR5, UR41 ;  /* 0x0000002900057c82 */ /* 0x000fd60008000000 */
.L_x_36:
[----:B------:R-:W-:-:S05]  /*21c0*/  VIADD R4, R0, 0x1 ;  /* 0x0000000100047836 */ /* 0x000fca0000000000 */
[----:B------:R-:W-:-:S04]  /*21d0*/  ISETP.NE.AND P1, PT, R4, 0x2, PT ;  /* 0x000000020400780c */ /* 0x000fc80003f25270 */
[----:B0-----:R-:W-:Y:S02]  /*21e0*/  SEL R6, RZ, 0x1, P1 ;  /* 0x00000001ff067807 */ /* 0x001fe40000800000 */
[----:B------:R-:W-:Y:S02]  /*21f0*/  SEL R9, R4, RZ, P1 ;  /* 0x000000ff04097207 */ /* 0x000fe40000800000 */
[----:B------:R-:W-:Y:S01]  /*2200*/  LOP3.LUT R3, R3, R6, RZ, 0x3c, !PT ;  /* 0x0000000603037212 */ /* 0x000fe200078e3cff */
[----:B------:R-:W-:Y:S06]  /*2210*/  @!P0 BRA `(.L_x_29) ;  /* 0x0000000000048947 */ /* 0x000fec0003800000 */
[----:B------:R-:W-:Y:S01]  /*2220*/  BPT.TRAP 0x1 ;  /* 0x000000040000795c */ /* 0x000fe20000300000 */
.L_x_29:
[----:B------:R-:W-:Y:S01]  /*2230*/  IMAD.MOV.U32 R5, RZ, RZ, 0x40000040 ;  /* 0x40000040ff057424 */ /* 0x000fe200078e00ff */
[C---:B------:R-:W-:Y:S01]  /*2240*/  LEA R4, R0.reuse, UR4, 0xc ;  /* 0x0000000400047c11 */ /* 0x040fe2000f8e60ff */
[----:B------:R-:W-:Y:S01]  /*2250*/  IMAD R0, R0, 0x1000, R157 ;  /* 0x0000100000007824 */ /* 0x000fe200078e029d */
[----:B------:R-:W-:Y:S01]  /*2260*/  LEA R10, R9, UR40, 0x3 ;  /* 0x00000028090a7c11 */ /* 0x000fe2000f8e18ff */
[----:B------:R-:W-:Y:S01]  /*2270*/  IMAD.MOV.U32 R7, RZ, RZ, 0x40000040 ;  /* 0x40000040ff077424 */ /* 0x000fe200078e00ff */
[C---:B------:R-:W-:Y:S01]  /*2280*/  R2UR UR6, R4.reuse ;  /* 0x00000000040672ca */ /* 0x040fe200000e0000 */
[----:B------:R-:W-:Y:S01]  /*2290*/  VIADD R6, R4, 0x2 ;  /* 0x0000000204067836 */ /* 0x000fe20000000000 */
[----:B------:R-:W-:Y:S02]  /*22a0*/  R2UR UR7, R5 ;  /* 0x00000000050772ca */ /* 0x000fe400000e0000 */
[----:B------:R-:W-:Y:S02]  /*22b0*/  SHF.L.U32 R13, R3, 0x1f, RZ ;  /* 0x0000001f030d7819 */ /* 0x000fe400000006ff */
[----:B------:R-:W-:-:S02]  /*22c0*/  ISETP.NE.AND P3, PT, R168, RZ, PT ;  /* 0x000000ffa800720c */ /* 0x000fc40003f65270 */
[----:B------:R0:W1:Y:S01]  /*22d0*/  SYNCS.PHASECHK.TRANS64.TRYWAIT P1, [R10+URZ], R13 ;  /* 0x0000000d0a0075a7 */ /* 0x000062000802017f */
[----:B------:R-:W-:Y:S01]  /*22e0*/  WARPGROUP.ARRIVE ;  /* 0x00000000000079c5 */ /* 0x000fe20000000000 */
[----:B------:R-:W-:-:S05]  /*22f0*/  LEA R11, R0, UR40, 0x2 ;  /* 0x00000028000b7c11 */ /* 0x000fca000f8e10ff */
[----:B------:R-:W-:Y:S01]  /*2300*/  HGMMA.64x256x8.F32.TF32 R24, R164, gdesc[UR4], R24, gsb0 ;  /* 0x07e00004a4187df0 */ /* 0x000fe20008002818 */
[C---:B------:R-:W-:Y:S01]  /*2310*/  VIADD R0, R11.reuse, 0x900 ;  /* 0x000009000b007836 */ /* 0x040fe20000000000 */
[----:B------:R-:W-:Y:S01]  /*2320*/  R2UR UR6, R6 ;  /* 0x00000000060672ca */ /* 0x000fe200000e0000 */
[----:B------:R-:W-:Y:S01]  /*2330*/  VIADD R8, R11, 0x990 ;  /* 0x000009900b087836 */ /* 0x000fe20000000000 */
[----:B------:R-:W-:Y:S01]  /*2340*/  R2UR UR7, R7 ;  /* 0x00000000070772ca */ /* 0x000fe200000e0000 */
[----:B------:R-:W-:Y:S01]  /*2350*/  @P3 VIADD R8, R0, 0x70 ;  /* 0x0000007000083836 */ /* 0x000fe20000000000 */
[----:B------:R-:W-:Y:S02]  /*2360*/  WARPGROUP.DEPBAR.LE gsb0, 0x0 ;  /* 0x00008000000079c5 */ /* 0x000fe40000010000 */
[----:B------:R-:W-:Y:S04]  /*2370*/  LDS R160, [R11+0x900] ;  /* 0x000900000ba07984 */ /* 0x000fe80000000800 */
[----:B------:R-:W-:Y:S04]  /*2380*/  LDS R161, [R11+0x1100] ;  /* 0x001100000ba17984 */ /* 0x000fe80000000800 */
[----:B------:R-:W-:Y:S04]  /*2390*/  LDS R162, [R8] ;  /* 0x0000000008a27984 */ /* 0x000fe80000000800 */
[----:B------:R-:W2:Y:S02]  /*23a0*/  LDS R163, [R8+0x800] ;  /* 0x0008000008a37984 */ /* 0x000ea40000000800 */
[----:B--2---:R-:W-:-:S06]  /*23b0*/  WARPGROUP.ARRIVE ;  /* 0x00000000000079c5 */ /* 0x004fcc0000000000 */
[----:B------:R-:W-:Y:S03]  /*23c0*/  HGMMA.64x256x8.F32.TF32 R24, R160, gdesc[UR4], R24, gsb0 ;  /* 0x07e00004a0187df0 */ /* 0x000fe60008002818 */
[----:B------:R-:W-:Y:S02]  /*23d0*/  WARPGROUP.DEPBAR.LE gsb0, 0x0 ;  /* 0x00008000000079c5 */ /* 0x000fe40000010000 */
[----:B------:R0:W2:Y:S04]  /*23e0*/  LDS R160, [R11+0xa00] ;  /* 0x000a00000ba07984 */ /* 0x0000a80000000800 */
[----:B------:R0:W3:Y:S04]  /*23f0*/  LDS R161, [R11+0x1200] ;  /* 0x001200000ba17984 */ /* 0x0000e80000000800 */
[----:B------:R0:W4:Y:S04]  /*2400*/  LDS R162, [R8+0x100] ;  /* 0x0001000008a27984 */ /* 0x0001280000000800 */
[----:B------:R0:W0:Y:S01]  /*2410*/  LDS R163, [R8+0x900] ;  /* 0x0009000008a37984 */ /* 0x0000220000000800 */
[----:B-1----:R-:W-:Y:S05]  /*2420*/  @!P0 BRA `(.L_x_30) ;  /* 0x0000000000048947 */ /* 0x002fea0003800000 */
[----:B------:R-:W-:Y:S01]  /*2430*/  BPT.TRAP 0x1 ;  /* 0x000000040000795c */ /* 0x000fe20000300000 */
.L_x_30:
[----:B------:R-:W-:Y:S02]  /*2440*/  UISETP.GT.U32.AND UP0, UPT, UR39, 0x1, UPT ;  /* 0x000000012700788c */ /* 0x000fe4000bf04070 */
[----:B------:R-:W-:-:S04]  /*2450*/  ULEA UR6, UR5, UR40, 0x3 ;  /* 0x0000002805067291 */ /* 0x000fc8000f8e183f */
[----:B------:R-:W-:Y:S01]  /*2460*/  UIADD3 UR6, UR6, 0x10, URZ ;  /* 0x0000001006067890 */ /* 0x000fe2000fffe03f */
[----:B------:R-:W-:-:S03]  /*2470*/  PLOP3.LUT P2, PT, PT, PT, UP0, 0x80, 0x0 ;  /* 0x000000000000781c */ /* 0x000fc60003f4f008 */
[----:B------:R-:W-:-:S09]  /*2480*/  UPRMT UR6, URZ, 0x654, UR6 ;  /* 0x000006543f067896 */ /* 0x000fd20008000006 */
[----:B------:R-:W-:Y:S01]  /*2490*/  SYNCS.ARRIVE.TRANS64.RED.A1T0 RZ, [UR6], RZ ;  /* 0x000000ffffff79a7 */ /* 0x000fe20008100406 */
[----:B------:R-:W-:Y:S05]  /*24a0*/  @P2 BRA `(.L_x_31) ;  /* 0x0000000000042947 */ /* 0x000fea0003800000 */
[----:B------:R-:W-:Y:S01]  /*24b0*/  BPT.TRAP 0x1 ;  /* 0x000000040000795c */ /* 0x000fe20000300000 */
.L_x_31:
[----:B------:R-:W-:Y:S01]  /*24c0*/  VIADD R6, R4, 0x4 ;  /* 0x0000000404067836 */ /* 0x000fe20000000000 */
[----:B0-234-:R-:W-:Y:S01]  /*24d0*/  WARPGROUP.ARRIVE ;  /* 0x00000000000079c5 */ /* 0x01dfe20000000000 */
[----:B------:R-:W-:Y:S01]  /*24e0*/  IMAD.MOV.U32 R7, RZ, RZ, 0x40000040 ;  /* 0x40000040ff077424 */ /* 0x000fe200078e00ff */
[----:B------:R-:W-:Y:S02]  /*24f0*/  UIADD3 UR5, UR5, 0x1, URZ ;  /* 0x0000000105057890 */ /* 0x000fe4000fffe03f */
[----:B------:R-:W-:Y:S01]  /*2500*/  R2UR UR6, R6 ;  /* 0x00000000060672ca */ /* 0x000fe200000e0000 */
[----:B------:R-:W-:Y:S01]  /*2510*/  VIADD R6, R4, 0x6 ;  /* 0x0000000604067836 */ /* 0x000fe20000000000 */
[----:B------:R-:W-:Y:S01]  /*2520*/  R2UR UR7, R7 ;  /* 0x00000000070772ca */ /* 0x000fe200000e0000 */
[----:B------:R-:W-:Y:S01]  /*2530*/  IMAD.MOV.U32 R7, RZ, RZ, 0x40000040 ;  /* 0x40000040ff077424 */ /* 0x000fe200078e00ff */
[----:B------:R-:W-:-:S04]  /*2540*/  UISETP.NE.AND UP0, UPT, UR5, 0x2, UPT ;  /* 0x000000020500788c */ /* 0x000fc8000bf05270 */
[----:B------:R-:W-:-:S09]  /*2550*/  USEL UR5, UR5, URZ, UP0 ;  /* 0x0000003f05057287 */ /* 0x000fd20008000000 */
[----:B------:R-:W-:Y:S01]  /*2560*/  HGMMA.64x256x8.F32.TF32 R24, R160, gdesc[UR4], R24, gsb0 ;  /* 0x07e00004a0187df0 */ /* 0x000fe20008002818 */
[----:B------:R-:W-:Y:S01]  /*2570*/  R2UR UR6, R6 ;  /* 0x00000000060672ca */ /* 0x000fe200000e0000 */
[----:B------:R-:W-:Y:S01]  /*2580*/  VIADD R6, R4, 0x800 ;  /* 0x0000080004067836 */ /* 0x000fe20000000000 */
[----:B------:R-:W-:Y:S01]  /*2590*/  R2UR UR7, R7 ;  /* 0x00000000070772ca */ /* 0x000fe200000e0000 */
[----:B------:R-:W-:Y:S01]  /*25a0*/  IMAD.MOV.U32 R7, RZ, RZ, 0x40000040 ;  /* 0x40000040ff077424 */ /* 0x000fe200078e00ff */
[----:B------:R-:W-:Y:S02]  /*25b0*/  WARPGROUP.DEPBAR.LE gsb0, 0x0 ;  /* 0x00008000000079c5 */ /* 0x000fe40000010000 */
[----:B------:R-:W-:Y:S04]  /*25c0*/  LDS R160, [R11+0xb00] ;  /* 0x000b00000ba07984 */ /* 0x000fe80000000800 */
[----:B------:R-:W-:Y:S04]  /*25d0*/  LDS R161, [R11+0x1300] ;  /* 0x001300000ba17984 */ /* 0x000fe80000000800 */
[----:B------:R-:W-:Y:S04]  /*25e0*/  LDS R162, [R8+0x200] ;  /* 0x0002000008a27984 */ /* 0x000fe80000000800 */
[----:B------:R-:W0:Y:S02]  /*25f0*/  LDS R163, [R8+0xa00] ;  /* 0x000a000008a37984 */ /* 0x000e240000000800 */
[----:B0-----:R-:W-:-:S07]  /*2600*/  WARPGROUP.ARRIVE ;  /* 0x00000000000079c5 */ /* 0x001fce0000000000 */
        /* <DEDUP_REMOVED lines=23> */
[----:B------:R-:W-:Y:S02]  /*2780*/  R2UR UR6, R6 ;  /* 0x00000000060672ca */ /* 0x000fe400000e0000 */
[----:B------:R-:W-:Y:S01]  /*2790*/  R2UR UR7, R7 ;  /* 0x00000000070772ca */ /* 0x000fe200000e0000 */
[----:B------:R-:W-:Y:S02]  /*27a0*/  WARPGROUP.DEPBAR.LE gsb0, 0x0 ;  /* 0x00008000000079c5 */ /* 0x000fe40000010000 */
[----:B------:R-:W-:Y:S04]  /*27b0*/  LDS R160, [R11+0xe00] ;  /* 0x000e00000ba07984 */ /* 0x000fe80000000800 */
[----:B------:R-:W-:Y:S04]  /*27c0*/  LDS R161, [R11+0x1600] ;  /* 0x001600000ba17984 */ /* 0x000fe80000000800 */
[----:B------:R-:W-:Y:S04]  /*27d0*/  LDS R162, [R8+0x500] ;  /* 0x0005000008a27984 */ /* 0x000fe80000000800 */
[----:B------:R-:W0:Y:S02]  /*27e0*/  LDS R163, [R8+0xd00] ;  /* 0x000d000008a37984 */ /* 0x000e240000000800 */
[----:B0-----:R-:W-:-:S08]  /*27f0*/  WARPGROUP.ARRIVE ;  /* 0x00000000000079c5 */ /* 0x001fd00000000000 */
[----:B------:R-:W-:Y:S03]  /*2800*/  HGMMA.64x256x8.F32.TF32 R24, R160, gdesc[UR4], R24, gsb0 ;  /* 0x07e00004a0187df0 */ /* 0x000fe60008002818 */
[----:B------:R-:W-:Y:S02]  /*2810*/  WARPGROUP.DEPBAR.LE gsb0, 0x0 ;  /* 0x00008000000079c5 */ /* 0x000fe40000010000 */
[----:B------:R0:W1:Y:S04]  /*2820*/  LDS R160, [R11+0xf00] ;  /* 0x000f00000ba07984 */ /* 0x0000680000000800 */
[----:B------:R0:W2:Y:S04]  /*2830*/  LDS R161, [R11+0x1700] ;  /* 0x001700000ba17984 */ /* 0x0000a80000000800 */
[----:B------:R0:W3:Y:S04]  /*2840*/  LDS R162, [R8+0x600] ;  /* 0x0006000008a27984 */ /* 0x0000e80000000800 */
[----:B------:R0:W4:Y:S01]  /*2850*/  LDS R163, [R8+0xe00] ;  /* 0x000e000008a37984 */ /* 0x0001220000000800 */
[----:B------:R-:W-:Y:S05]  /*2860*/  @!P0 BRA `(.L_x_32) ;  /* 0x0000000000048947 */ /* 0x000fea0003800000 */
[----:B------:R-:W-:Y:S01]  /*2870*/  BPT.TRAP 0x1 ;  /* 0x000000040000795c */ /* 0x000fe20000300000 */
.L_x_32:
[----:B0-----:R-:W-:Y:S01]  /*2880*/  IMAD.SHL.U32 R8, R9, 0x1000, RZ ;  /* 0x0000100009087824 */ /* 0x001fe200078e00ff */
[----:B------:R-:W-:Y:S03]  /*2890*/  BSSY B0, `(.L_x_33) ;  /* 0x0000009000007945 */ /* 0x000fe60003800000 */
[----:B------:R-:W-:-:S05]  /*28a0*/  IMAD.IADD R0, R157, 0x1, R8 ;  /* 0x000000019d007824 */ /* 0x000fca00078e0208 */
[----:B------:R-:W-:-:S05]  /*28b0*/  LEA R0, R0, UR40, 0x2 ;  /* 0x0000002800007c11 */ /* 0x000fca000f8e10ff */
[C---:B------:R-:W-:Y:S02]  /*28c0*/  VIADD R7, R0.reuse, 0x800 ;  /* 0x0000080000077836 */ /* 0x040fe40000000000 */
[----:B------:R-:W-:Y:S02]  /*28d0*/  VIADD R6, R0, 0x890 ;  /* 0x0000089000067836 */ /* 0x000fe40000000000 */
[----:B------:R-:W-:Y:S01]  /*28e0*/  @P3 VIADD R6, R7, 0x70 ;  /* 0x0000007007063836 */ /* 0x000fe20000000000 */
[----:B------:R-:W-:Y:S06]  /*28f0*/  @P1 BRA `(.L_x_34) ;  /* 0x0000000000081947 */ /* 0x000fec0003800000 */
[----:B------:R-:W0:Y:S02]  /*2900*/  SYNCS.PHASECHK.TRANS64.TRYWAIT P1, [R10+URZ], R13 ;  /* 0x0000000d0a0075a7 */ /* 0x000e24000802017f */
[----:B0-----:R-:W-:Y:S05]  /*2910*/  @!P1 BRA `(.L_x_35) ;  /* 0x000000a000ec9947 */ /* 0x001fea0003800000 */
.L_x_34:
[----:B------:R-:W-:Y:S05]  /*2920*/  BSYNC B0 ;  /* 0x0000000000007941 */ /* 0x000fea0003800000 */
.L_x_33:
[----:B------:R-:W0:Y:S01]  /*2930*/  LDS R164, [R0+0x800] ;  /* 0x0008000000a47984 */ /* 0x000e220000000800 */
[----:B------:R-:W-:Y:S05]  /*2940*/  WARPSYNC.ALL ;  /* 0x0000000000007948 */ /* 0x000fea0003800000 */
[----:B------:R1:W0:Y:S04]  /*2950*/  LDS R165, [R0+0x1000] ;  /* 0x0010000000a57984 */ /* 0x0002280000000800 */
[----:B------:R0:W0:Y:S04]  /*2960*/  LDS R166, [R6] ;  /* 0x0000000006a67984 */ /* 0x0000280000000800 */
[----:B------:R0:W0:Y:S01]  /*2970*/  LDS R167, [R6+0x800] ;  /* 0x0008000006a77984 */ /* 0x0000220000000800 */
[----:B------:R-:W-:Y:S01]  /*2980*/  VIADD R4, R4, 0x806 ;  /* 0x0000080604047836 */ /* 0x000fe20000000000 */
[----:B-1234-:R-:W-:Y:S01]  /*2990*/  WARPGROUP.ARRIVE ;  /* 0x00000000000079c5 */ /* 0x01efe20000000000 */
[----:B------:R-:W-:Y:S01]  /*29a0*/  IMAD.MOV.U32 R5, RZ, RZ, 0x40000040 ;  /* 0x40000040ff057424 */ /* 0x000fe200078e00ff */
[----:B------:R-:W-:Y:S01]  /*29b0*/  UISETP.GT.AND UP0, UPT, UR8, 0x2, UPT ;  /* 0x000000020800788c */ /* 0x000fe2000bf04270 */
[----:B------:R-:W-:Y:S01]  /*29c0*/  IMAD.MOV.U32 R0, RZ, RZ, R9 ;  /* 0x000000ffff007224 */ /* 0x000fe200078e0009 */
[----:B------:R-:W-:Y:S01]  /*29d0*/  R2UR UR6, R4 ;  /* 0x00000000040672ca */ /* 0x000fe200000e0000 */
[----:B------:R-:W-:Y:S01]  /*29e0*/  UIADD3 UR8, UR8, -0x1, URZ ;  /* 0xffffffff08087890 */ /* 0x000fe2000fffe03f */
[----:B------:R-:W-:-:S02]  /*29f0*/  R2UR UR7, R5 ;  /* 0x00000000050772ca */ /* 0x000fc400000e0000 */
[----:B------:R-:W-:-:S11]  /*2a00*/  PLOP3.LUT P1, PT, PT, PT, UP0, 0x80, 0x0 ;  /* 0x000000000000781c */ /* 0x000fd60003f2f008 */
[----:B------:R-:W-:Y:S03]  /*2a10*/  HGMMA.64x256x8.F32.TF32 R24, R160, gdesc[UR4], R24, gsb0 ;  /* 0x07e00004a0187df0 */ /* 0x000fe60008002818 */
[----:B------:R-:W-:Y:S02]  /*2a20*/  WARPGROUP.DEPBAR.LE gsb0, 0x0 ;  /* 0x00008000000079c5 */ /* 0x000fe40000010000 */
[----:B------:R-:W-:Y:S05]  /*2a30*/  @P1 BRA `(.L_x_36) ;  /* 0xfffffff400e01947 */ /* 0x000fea000383ffff */
.L_x_28:
[----:B------:R-:W-:Y:S01]  /*2a40*/  VIADD R4, R8, UR4 ;  /* 0x0000000408047c36 */ /* 0x000fe20008000000 */
[----:B0-----:R-:W-:Y:S01]  /*2a50*/  WARPGROUP.ARRIVE ;  /* 0x00000000000079c5 */ /* 0x001fe20000000000 */
[----:B------:R-:W-:Y:S01]  /*2a60*/  IMAD.MOV.U32 R5, RZ, RZ, 0x40000040 ;  /* 0x40000040ff057424 */ /* 0x000fe200078e00ff */
[----:B------:R-:W-:Y:S01]  /*2a70*/  ISETP.NE.AND P1, PT, R168, RZ, PT ;  /* 0x000000ffa800720c */ /* 0x000fe20003f25270 */
[----:B------:R-:W-:Y:S01]  /*2a80*/  IMAD.IADD R8, R157, 0x1, R8 ;  /* 0x000000019d087824 */ /* 0x000fe200078e0208 */
[C---:B------:R-:W-:Y:S01]  /*2a90*/  R2UR UR6, R4.reuse ;  /* 0x00000000040672ca */ /* 0x040fe200000e0000 */
[----:B------:R-:W-:Y:S01]  /*2aa0*/  VIADD R6, R4, 0x2 ;  /* 0x0000000204067836 */ /* 0x000fe20000000000 */
[----:B------:R-:W-:Y:S01]  /*2ab0*/  R2UR UR7, R5 ;  /* 0x00000000050772ca */ /* 0x000fe200000e0000 */
[----:B------:R-:W-:Y:S01]  /*2ac0*/  IMAD.MOV.U32 R7, RZ, RZ, 0x40000040 ;  /* 0x40000040ff077424 */ /* 0x000fe200078e00ff */
[----:B------:R-:W-:-:S05]  /*2ad0*/  LEA R8, R8, UR40, 0x2 ;  /* 0x0000002808087c11 */ /* 0x000fca000f8e10ff */
[C---:B------:R-:W-:Y:S02]  /*2ae0*/  VIADD R3, R8.reuse, 0x900 ;  /* 0x0000090008037836 */ /* 0x040fe40000000000 */
[----:B------:R-:W-:Y:S02]  /*2af0*/  VIADD R0, R8, 0x990 ;  /* 0x0000099008007836 */ /* 0x000fe40000000000 */
[----:B------:R-:W-:Y:S02]  /*2b00*/  @P1 VIADD R0, R3, 0x70 ;  /* 0x0000007003001836 */ /* 0x000fe40000000000 */
[----:B------:R-:W-:Y:S01]  /*2b10*/  HGMMA.64x256x8.F32.TF32 R24, R164, gdesc[UR4], R24, gsb0 ;  /* 0x07e00004a4187df0 */ /* 0x000fe20008002818 */
[----:B------:R-:W-:Y:S02]  /*2b20*/  R2UR UR6, R6 ;  /* 0x00000000060672ca */ /* 0x000fe400000e0000 */
[----:B------:R-:W-:Y:S01]  /*2b30*/  R2UR UR7, R7 ;  /* 0x00000000070772ca */ /* 0x000fe200000e0000 */
[----:B------:R-:W-:-:S02]  /*2b40*/  WARPGROUP.DEPBAR.LE gsb0, 0x0 ;  /* 0x00008000000079c5 */ /* 0x000fc40000010000 */
[----:B------:R-:W-:Y:S04]  /*2b50*/  LDS R160, [R8+0x900] ;  /* 0x0009000008a07984 */ /* 0x000fe80000000800 */
[----:B------:R-:W-:Y:S04]  /*2b60*/  LDS R161, [R8+0x1100] ;  /* 0x0011000008a17984 */ /* 0x000fe80000000800 */
[----:B------:R-:W-:Y:S04]  /*2b70*/  LDS R162, [R0] ;  /* 0x0000000000a27984 */ /* 0x000fe80000000800 */
        /* <DEDUP_REMOVED lines=10> */
.L_x_37:
        /* <DEDUP_REMOVED lines=8> */
.L_x_38:
[----:B------:R-:W-:Y:S01]  /*2ca0*/  VIADD R6, R4, 0x4 ;  /* 0x0000000404067836 */ /* 0x000fe20000000000 */
[----:B-1234-:R-:W-:Y:S01]  /*2cb0*/  WARPGROUP.ARRIVE ;  /* 0x00000000000079c5 */ /* 0x01efe20000000000 */
[----:B------:R-:W-:Y:S02]  /*2cc0*/  IMAD.MOV.U32 R7, RZ, RZ, 0x40000040 ;  /* 0x40000040ff077424 */ /* 0x000fe400078e00ff */
[----:B------:R-:W-:Y:S01]  /*2cd0*/  IMAD.MOV.U32 R5, RZ, RZ, 0x40000040 ;  /* 0x40000040ff057424 */ /* 0x000fe200078e00ff */
[----:B------:R-:W-:Y:S01]  /*2ce0*/  R2UR UR6, R6 ;  /* 0x00000000060672ca */ /* 0x000fe200000e0000 */
[----:B------:R-:W-:Y:S01]  /*2cf0*/  VIADD R6, R4, 0x6 ;  /* 0x0000000604067836 */ /* 0x000fe20000000000 */
[----:B------:R-:W-:Y:S01]  /*2d00*/  R2UR UR7, R7 ;  /* 0x00000000070772ca */ /* 0x000fe200000e0000 */
[----:B------:R-:W-:-:S12]  /*2d10*/  IMAD.MOV.U32 R7, RZ, RZ, 0x40000040 ;  /* 0x40000040ff077424 */ /* 0x000fd800078e00ff */
        /* <DEDUP_REMOVED lines=9> */
[----:B------:R-:W1:Y:S02]  /*2db0*/  LDS R163, [R0+0xa00] ;  /* 0x000a000000a37984 */ /* 0x000e640000000800 */
[----:B-1----:R-:W-:-:S07]  /*2dc0*/  WARPGROUP.ARRIVE ;  /* 0x00000000000079c5 */ /* 0x002fce0000000000 */
        /* <DEDUP_REMOVED lines=13> */
[C---:B------:R-:W-:Y:S01]  /*2ea0*/  VIADD R6, R4.reuse, 0x804 ;  /* 0x0000080404067836 */ /* 0x040fe20000000000 */
[----:B------:R-:W-:Y:S01]  /*2eb0*/  R2UR UR7, R7 ;  /* 0x00000000070772ca */ /* 0x000fe200000e0000 */
[----:B------:R-:W-:Y:S02]  /*2ec0*/  IMAD.MOV.U32 R7, RZ, RZ, 0x40000040 ;  /* 0x40000040ff077424 */ /* 0x000fe400078e00ff */
[----:B------:R-:W-:Y:S01]  /*2ed0*/  VIADD R4, R4, 0x806 ;  /* 0x0000080604047836 */ /* 0x000fe20000000000 */
[----:B------:R-:W-:Y:S02]  /*2ee0*/  WARPGROUP.DEPBAR.LE gsb0, 0x0 ;  /* 0x00008000000079c5 */ /* 0x000fe40000010000 */
[----:B------:R-:W-:Y:S04]  /*2ef0*/  LDS R160, [R8+0xd00] ;  /* 0x000d000008a07984 */ /* 0x000fe80000000800 */
[----:B------:R-:W-:Y:S04]  /*2f00*/  LDS R161, [R8+0x1500] ;  /* 0x0015000008a17984 */ /* 0x000fe80000000800 */
[----:B------:R-:W-:Y:S04]  /*2f10*/  LDS R162, [R0+0x400] ;  /* 0x0004000000a27984 */ /* 0x000fe80000000800 */
[----:B------:R-:W1:Y:S02]  /*2f20*/  LDS R163, [R0+0xc00] ;  /* 0x000c000000a37984 */ /* 0x000e640000000800 */
[----:B-1----:R-:W-:-:S06]  /*2f30*/  WARPGROUP.ARRIVE ;  /* 0x00000000000079c5 */ /* 0x002fcc0000000000 */
[----:B------:R-:W-:Y:S01]  /*2f40*/  HGMMA.64x256x8.F32.TF32 R24, R160, gdesc[UR4], R24, gsb0 ;  /* 0x07e00004a0187df0 */ /* 0x000fe20008002818 */
[----:B------:R-:W-:Y:S02]  /*2f50*/  R2UR UR6, R6 ;  /* 0x00000000060672ca */ /* 0x000fe400000e0000 */
[----:B------:R-:W-:Y:S01]  /*2f60*/  R2UR UR7, R7 ;  /* 0x00000000070772ca */ /* 0x000fe200000e0000 */
[----:B------:R-:W-:Y:S02]  /*2f70*/  WARPGROUP.DEPBAR.LE gsb0, 0x0 ;  /* 0x00008000000079c5 */ /* 0x000fe40000010000 */
[----:B------:R-:W-:Y:S04]  /*2f80*/  LDS R160, [R8+0xe00] ;  /* 0x000e000008a07984 */ /* 0x000fe80000000800 */
[----:B------:R-:W-:Y:S04]  /*2f90*/  LDS R161, [R8+0x1600] ;  /* 0x0016000008a17984 */ /* 0x000fe80000000800 */
[----:B------:R-:W-:Y:S04]  /*2fa0*/  LDS R162, [R0+0x500] ;  /* 0x0005000000a27984 */ /* 0x000fe80000000800 */
[----:B------:R-:W1:Y:S02]  /*2fb0*/  LDS R163, [R0+0xd00] ;  /* 0x000d000000a37984 */ /* 0x000e640000000800 */
[----:B-1----:R-:W-:-:S08]  /*2fc0*/  WARPGROUP.ARRIVE ;  /* 0x00000000000079c5 */ /* 0x002fd00000000000 */
        /* <DEDUP_REMOVED lines=9> */
[----:B------:R-:W-:Y:S03]  /*3060*/  HGMMA.64x256x8.F32.TF32 R24, R160, gdesc[UR4], R24, gsb0 ;  /* 0x07e00004a0187df0 */ /* 0x000fe60008002818 */
[----:B------:R-:W-:Y:S02]  /*3070*/  WARPGROUP.DEPBAR.LE gsb0, 0x0 ;  /* 0x00008000000079c5 */ /* 0x000fe40000010000 */
.L_x_24:
[----:B0-----:R-:W-:-:S04]  /*3080*/  IMAD.U32 R0, RZ, RZ, UR42 ;  /* 0x0000002aff007e24 */ /* 0x001fc8000f8e00ff */
[----:B------:R0:W-:Y:S01]  /*3090*/  SYNCS.ARRIVE.TRANS64.A1T0 RZ, [R0+UR50], RZ ;  /* 0x000000ff00ff79a7 */ /* 0x0001e20008100032 */
[----:B------:R-:W-:Y:S05]  /*30a0*/  @!P0 BRA `(.L_x_39) ;  /* 0x0000000000048947 */ /* 0x000fea0003800000 */
[----:B------:R-:W-:Y:S01]  /*30b0*/  BPT.TRAP 0x1 ;  /* 0x000000040000795c */ /* 0x000fe20000300000 */
.L_x_39:
[----:B------:R-:W-:Y:S02]  /*30c0*/  UIADD3 UR4, UR41, UR38, URZ ;  /* 0x0000002629047290 */ /* 0x000fe4000fffe03f */
[----:B------:R-:W-:Y:S02]  /*30d0*/  UISETP.GT.U32.AND UP0, UPT, UR39, 0x1, UPT ;  /* 0x000000012700788c */ /* 0x000fe4000bf04070 */
[----:B------:R-:W-:-:S04]  /*30e0*/  ULEA UR4, UR4, 0x8, 0x3 ;  /* 0x0000000804047891 */ /* 0x000fc8000f8e183f */
[----:B------:R-:W-:Y:S01]  /*30f0*/  ULOP3.LUT UR4, UR4, 0x8, URZ, 0xc0, !UPT ;  /* 0x0000000804047892 */ /* 0x000fe2000f8ec03f */
[----:B------:R-:W-:-:S03]  /*3100*/  PLOP3.LUT P0, PT, PT, PT, UP0, 0x80, 0x0 ;  /* 0x000000000000781c */ /* 0x000fc60003f0f008 */
[----:B------:R-:W-:-:S04]  /*3110*/  UIADD3 UR4, UR40, 0x10, UR4 ;  /* 0x0000001028047890 */ /* 0x000fc8000fffe004 */
[----:B------:R-:W-:-:S09]  /*3120*/  UPRMT UR4, URZ, 0x654, UR4 ;  /* 0x000006543f047896 */ /* 0x000fd20008000004 */
[----:B------:R-:W-:Y:S01]  /*3130*/  SYNCS.ARRIVE.TRANS64.RED.A1T0 RZ, [UR4], RZ ;  /* 0x000000ffffff79a7 */ /* 0x000fe20008100404 */
[----:B------:R-:W-:Y:S05]  /*3140*/  @P0 BRA `(.L_x_40) ;  /* 0x0000000000040947 */ /* 0x000fea0003800000 */
[----:B------:R-:W-:Y:S01]  /*3150*/  BPT.TRAP 0x1 ;  /* 0x000000040000795c */ /* 0x000fe20000300000 */
.L_x_40:
[----:B0-----:R-:W-:Y:S01]  /*3160*/  IMAD.U32 R0, RZ, RZ, UR43 ;  /* 0x0000002bff007e24 */ /* 0x001fe2000f8e00ff */
[----:B------:R-:W-:Y:S01]  /*3170*/  ULEA UR6, UR38, UR41, 0x1 ;  /* 0x0000002926067291 */ /* 0x000fe2000f8e083f */
[----:B------:R-:W0:Y:S01]  /*3180*/  LDC R9, c[0x0][0x288] ;  /* 0x0000a200ff097b82 */ /* 0x000e220000000800 */
[----:B------:R-:W-:Y:S01]  /*3190*/  ULDC UR4, c[0x0][0x28c] ;  /* 0x0000a30000047ab9 */ /* 0x000fe20000000800 */
[----:B------:R-:W-:Y:S01]  /*31a0*/  IMAD.SHL.U32 R12, R158, 0x2, RZ ;  /* 0x000000029e0c7824 */ /* 0x000fe200078e00ff */
[----:B------:R-:W-:Y:S01]  /*31b0*/  SHF.L.U32 R0, R0, 0x1f, RZ ;  /* 0x0000001f00007819 */ /* 0x000fe200000006ff */
[----:B------:R-:W-:Y:S02]  /*31c0*/  USHF.R.U32.HI UR5, URZ, 0x1, UR6 ;  /* 0x000000013f057899 */ /* 0x000fe40008011606 */
[----:B------:R-:W-:Y:S01]  /*31d0*/  UIADD3 UR4, UR4, 0x7e, URZ ;  /* 0x0000007e04047890 */ /* 0x000fe2000fffe03f */
[----:B------:R-:W-:Y:S01]  /*31e0*/  SHF.R.S32.HI R13, RZ, 0x1f, R12 ;  /* 0x0000001fff0d7819 */ /* 0x000fe2000001140c */
[----:B------:R-:W2:Y:S01]  /*31f0*/  SYNCS.PHASECHK.TRANS64.TRYWAIT P0, [R159+UR51+0x10], R0 ;  /* 0x000010009f0075a7 */ /* 0x000ea20008000173 */
[----:B------:R-:W-:-:S02]  /*3200*/  ULOP3.LUT UR5, UR5, 0x1, URZ, 0xc0, !UPT ;  /* 0x0000000105057892 */ /* 0x000fc4000f8ec03f */
[----:B------:R-:W-:Y:S02]  /*3210*/  UISETP.GT.U32.AND UP0, UPT, UR6, 0x1, UPT ;  /* 0x000000010600788c */ /* 0x000fe4000bf04070 */
[----:B------:R-:W-:Y:S02]  /*3220*/  UISETP.NE.U32.AND UP1, UPT, UR5, 0x1, UPT ;  /* 0x000000010500788c */ /* 0x000fe4000bf25070 */
[----:B------:R-:W-:Y:S02]  /*3230*/  UISETP.LT.U32.AND UP0, UPT, UR4, 0x7f, UP0 ;  /* 0x0000007f0400788c */ /* 0x000fe40008701070 */
[----:B------:R-:W-:Y:S02]  /*3240*/  UISETP.GT.U32.AND UP1, UPT, UR4, 0x7e, !UP1 ;  /* 0x0000007e0400788c */ /* 0x000fe4000cf24070 */
[----:B------:R-:W-:Y:S02]  /*3250*/  USEL UR5, URZ, 0x1, !UP0 ;  /* 0x000000013f057887 */ /* 0x000fe4000c000000 */
[----:B------:R-:W-:-:S04]  /*3260*/  USEL UR4, URZ, 0x1, !UP1 ;  /* 0x000000013f047887 */ /* 0x000fc8000c800000 */
[----:B------:R-:W-:Y:S01]  /*3270*/  ULOP3.LUT UR49, UR4, UR49, UR5, 0x96, !UPT ;  /* 0x0000003104317292 */ /* 0x000fe2000f8e9605 */
[----:B0-2---:R-:W-:Y:S11]  /*3280*/  @!P0 BRA `(.L_x_41) ;  /* 0x0000009800a48947 */ /* 0x005ff60003800000 */
.L_x_325:
[----:B------:R-:W-:Y:S01]  /*3290*/  IMAD.SHL.U32 R7, R18, 0x40, RZ ;  /* 0x0000004012077824 */ /* 0x000fe200078e00ff */
[----:B------:R-:W-:Y:S01]  /*32a0*/  ULDC UR6, c[0x0][0x284] ;  /* 0x0000a10000067ab9 */ /* 0x000fe20000000800 */
[----:B------:R-:W-:Y:S01]  /*32b0*/  IMAD.SHL.U32 R14, R2, 0x100, RZ ;  /* 0x00000100020e7824 */ /* 0x000fe200078e00ff */
[----:B------:R-:W-:Y:S01]  /*32c0*/  SHF.R.S32.HI R23, RZ, 0x1f, R19 ;  /* 0x0000001fff177819 */ /* 0x000fe20000011413 */
[----:B------:R-:W-:Y:S01]  /*32d0*/  ULDC.64 UR4, c[0x0][0x5d0] ;  /* 0x0001740000047ab9 */ /* 0x000fe20000000a00 */
[----:B------:R-:W-:Y:S01]  /*32e0*/  ISETP.GE.AND P0, PT, R7, UR6, PT ;  /* 0x0000000607007c0c */ /* 0x000fe2000bf06270 */
[----:B0-----:R-:W-:Y:S01]  /*32f0*/  IMAD.WIDE.U32 R2, R19, UR4, R12 ;  /* 0x0000000413027c25 */ /* 0x001fe2000f8e000c */
[----:B------:R-:W-:Y:S01]  /*3300*/  SHF.R.S32.HI R15, RZ, 0x1f, R14 ;  /* 0x0000001fff0f7819 */ /* 0x000fe2000001140e */
[----:B------:R-:W-:Y:S01]  /*3310*/  ULOP3.LUT UR41, UR41, 0x1, URZ, 0xc0, !UPT ;  /* 0x0000000129297892 */ /* 0x000fe2000f8ec03f */
[C---:B------:R-:W-:Y:S01]  /*3320*/  ISETP.GE.OR P0, PT, R14.reuse, R9, P0 ;  /* 0x000000090e00720c */ /* 0x040fe20000706670 */
[----:B------:R-:W-:Y:S01]  /*3330*/  IMAD R0, R23, UR4, RZ ;  /* 0x0000000417007c24 */ /* 0x000fe2000f8e02ff */
[----:B-1----:R-:W-:-:S03]  /*3340*/  IADD3 R4, P1, R14, R2, RZ ;  /* 0x000000020e047210 */ /* 0x002fc60007f3e0ff */
[----:B------:R-:W-:-:S05]  /*3350*/  IMAD R5, R19, UR5, R0 ;  /* 0x0000000513057c24 */ /* 0x000fca000f8e0200 */
[----:B------:R-:W-:-:S03]  /*3360*/  IADD3.X R5, R15, R3, R5, P1, !PT ;  /* 0x000000030f057210 */ /* 0x000fc60000ffe405 */
[----:B------:R-:W-:Y:S05]  /*3370*/  @P0 BRA `(.L_x_42) ;  /* 0x0000007c00040947 */ /* 0x000fea0003800000 */
[----:B------:R-:W0:Y:S01]  /*3380*/  LDC.64 R10, c[0x0][0x5c8] ;  /* 0x00017200ff0a7b82 */ /* 0x000e220000000a00 */
[----:B-----5:R-:W-:Y:S01]  /*3390*/  FSETP.NEU.AND P0, PT, R152, RZ, PT ;  /* 0x000000ff9800720b */ /* 0x020fe20003f0d000 */
[----:B------:R-:W-:Y:S01]  /*33a0*/  IMAD R3, R158, -0x2, R9 ;  /* 0xfffffffe9e037824 */ /* 0x000fe200078e0209 */
[----:B------:R-:W-:Y:S01]  /*33b0*/  BSSY B0, `(.L_x_42) ;  /* 0x00007bd000007945 */ /* 0x000fe20003800000 */
[----:B------:R-:W-:-:S04]  /*33c0*/  IMAD.WIDE R164, R18, 0x40, R154 ;  /* 0x0000004012a47825 */ /* 0x000fc800078e029a */
[----:B------:R-:W-:Y:S02]  /*33d0*/  IMAD.IADD R0, R3, 0x1, -R14 ;  /* 0x0000000103007824 */ /* 0x000fe400078e0a0e */
[----:B------:R-:W-:-:S03]  /*33e0*/  IMAD.IADD R2, R156, 0x1, -R7 ;  /* 0x000000019c027824 */ /* 0x000fc600078e0a07 */
[----:B------:R-:W-:-:S04]  /*33f0*/  ISETP.GT.AND P1, PT, R0, RZ, PT ;  /* 0x000000ff0000720c */ /* 0x000fc80003f24270 */
[----:B------:R-:W-:Y:S01]  /*3400*/  ISETP.GT.AND P2, PT, R2, RZ, P1 ;  /* 0x000000ff0200720c */ /* 0x000fe20000f44270 */
[-C--:B0-----:R-:W-:Y:S02]  /*3410*/  IMAD R3, R165, R10.reuse, RZ ;  /* 0x0000000aa5037224 */ /* 0x081fe400078e02ff */
[----:B------:R-:W-:-:S04]  /*3420*/  IMAD.WIDE.U32 R166, R164, R10, R4 ;  /* 0x0000000aa4a67225 */ /* 0x000fc800078e0004 */
[----:B------:R-:W-:-:S04]  /*3430*/  IMAD R3, R164, R11, R3 ;  /* 0x0000000ba4037224 */ /* 0x000fc800078e0203 */
[----:B------:R-:W-:Y:S01]  /*3440*/  IMAD.IADD R169, R167, 0x1, R3 ;  /* 0x00000001a7a97824 */ /* 0x000fe200078e0203 */
[----:B------:R-:W-:Y:S06]  /*3450*/  @!P0 BRA `(.L_x_43) ;  /* 0x0000005400988947 */ /* 0x000fec0003800000 */
[----:B------:R-:W0:Y:S01]  /*3460*/  LDC.64 R20, c[0x0][0x5b8] ;  /* 0x00016e00ff147b82 */ /* 0x000e220000000a00 */
[----:B------:R-:W-:-:S07]  /*3470*/  ULDC.64 UR4, c[0x0][0x5c0] ;  /* 0x0001700000047ab9 */ /* 0x000fce0000000a00 */
[----:B------:R-:W1:Y:S08]  /*3480*/  LDC.64 R170, c[0x0][0x5b0] ;  /* 0x00016c00ffaa7b82 */ /* 0x000e700000000a00 */
[----:B------:R-:W2:Y:S01]  /*3490*/  LDC.64 R8, c[0x0][0x5a8] ;  /* 0x00016a00ff087b82 */ /* 0x000ea20000000a00 */
[-C--:B0-----:R-:W-:Y:S02]  /*34a0*/  IMAD R6, R23, R20.reuse, RZ ;  /* 0x0000001417067224 */ /* 0x081fe400078e02ff */
[----:B------:R-:W-:-:S04]  /*34b0*/  IMAD.WIDE.U32 R4, R19, R20, R12 ;  /* 0x0000001413047225 */ /* 0x000fc800078e000c */
[----:B------:R-:W-:Y:S01]  /*34c0*/  IMAD R159, R19, R21, R6 ;  /* 0x00000015139f7224 */ /* 0x000fe200078e0206 */
[----:B------:R-:W-:Y:S01]  /*34d0*/  IADD3 R22, P0, R14, R4, RZ ;  /* 0x000000040e167210 */ /* 0x000fe20007f1e0ff */
[----:B-1----:R-:W-:-:S03]  /*34e0*/  IMAD R3, R165, R170, RZ ;  /* 0x000000aaa5037224 */ /* 0x002fc600078e02ff */
[----:B------:R-:W-:Y:S01]  /*34f0*/  IADD3.X R23, R15, R5, R159, P0, !PT ;  /* 0x000000050f177210 */ /* 0x000fe200007fe49f */
[C---:B------:R-:W-:Y:S02]  /*3500*/  IMAD R165, R164.reuse, R171, R3 ;  /* 0x000000aba4a57224 */ /* 0x040fe400078e0203 */
[----:B------:R-:W-:-:S04]  /*3510*/  IMAD.WIDE.U32 R4, R164, R170, R22 ;  /* 0x000000aaa4047225 */ /* 0x000fc800078e0016 */
[----:B------:R-:W-:Y:S01]  /*3520*/  IMAD.IADD R3, R5, 0x1, R165 ;  /* 0x0000000105037824 */ /* 0x000fe200078e02a5 */
[----:B--2---:R-:W-:-:S04]  /*3530*/  LEA R6, P0, R4, R8, 0x2 ;  /* 0x0000000804067211 */ /* 0x004fc800078010ff */
[----:B------:R-:W-:-:S05]  /*3540*/  LEA.HI.X R7, R4, R9, R3, 0x2, P0 ;  /* 0x0000000904077211 */ /* 0x000fca00000f1403 */
[----:B------:R0:W2:Y:S01]  /*3550*/  @P2 LDG.E.LTC128B R3, desc[UR52][R6.64] ;  /* 0x0000003406032981 */ /* 0x0000a2000c1e1920 */
[----:B------:R-:W-:Y:S01]  /*3560*/  IMAD.WIDE.U32 R4, R164, R170, R14 ;  /* 0x000000aaa4047225 */ /* 0x000fe200078e000e */
[C---:B------:R-:W-:Y:S01]  /*3570*/  SHF.L.U64.HI R163, R170.reuse, 0x3, R171 ;  /* 0x00000003aaa37819 */ /* 0x040fe200000102ab */
[----:B------:R-:W-:Y:S02]  /*3580*/  BSSY B1, `(.L_x_44) ;  /* 0x0000014000017945 */ /* 0x000fe40003800000 */
[----:B------:R-:W-:Y:S01]  /*3590*/  IMAD.SHL.U32 R162, R170, 0x8, RZ ;  /* 0x00000008aaa27824 */ /* 0x000fe200078e00ff */
[----:B------:R-:W-:Y:S02]  /*35a0*/  IADD3 R160, P0, R12, R4, RZ ;  /* 0x000000040ca07210 */ /* 0x000fe40007f1e0ff */
[----:B------:R-:W-:Y:S01]  /*35b0*/  LEA R4, P3, R166, UR4, 0x2 ;  /* 0x00000004a6047c11 */ /* 0x000fe2000f8610ff */
[----:B------:R-:W-:Y:S01]  /*35c0*/  IMAD.WIDE.U32 R162, R164, R170, R162 ;  /* 0x000000aaa4a27225 */ /* 0x000fe200078e00a2 */
[----:B------:R-:W-:-:S02]  /*35d0*/  IADD3.X R161, R13, R165, R5, P0, !PT ;  /* 0x000000a50da17210 */ /* 0x000fc400007fe405 */
[----:B------:R-:W-:Y:S02]  /*35e0*/  LEA.HI.X R5, R166, UR5, R169, 0x2, P3 ;  /* 0x00000005a6057c11 */ /* 0x000fe400098f14a9 */
[----:B------:R-:W-:Y:S01]  /*35f0*/  ISETP.GT.AND P0, PT, R0, 0x1, PT ;  /* 0x000000010000780c */ /* 0x000fe20003f04270 */
[----:B------:R-:W-:-:S03]  /*3600*/  IMAD.WIDE.U32 R160, R19, R20, R160 ;  /* 0x0000001413a07225 */ /* 0x000fc600078e00a0 */
[----:B------:R-:W-:Y:S01]  /*3610*/  ISETP.GT.AND P3, PT, R2, RZ, P0 ;  /* 0x000000ff0200720c */ /* 0x000fe20000764270 */
[----:B0-----:R-:W-:Y:S01]  /*3620*/  IMAD.IADD R7, R159, 0x1, R161 ;  /* 0x000000019f077824 */ /* 0x001fe200078e02a1 */
[----:B------:R-:W-:-:S04]  /*3630*/  LEA R6, P4, R160, R8, 0x2 ;  /* 0x00000008a0067211 */ /* 0x000fc800078810ff */
[----:B------:R-:W-:Y:S02]  /*3640*/  LEA.HI.X R7, R160, R9, R7, 0x2, P4 ;  /* 0x00000009a0077211 */ /* 0x000fe400020f1407 */
[----:B--2---:R-:W-:-:S05]  /*3650*/  LOP3.LUT R21, R3, 0xffffe000, RZ, 0xc0, !PT ;  /* 0xffffe00003157812 */ /* 0x004fca00078ec0ff */
[----:B------:R-:W-:-:S04]  /*3660*/  FMUL R21, R21, R152 ;  /* 0x0000009815157220 */ /* 0x000fc80000400000 */
[----:B------:R-:W-:-:S05]  /*3670*/  FFMA R21, R24, R153, R21 ;  /* 0x0000009918157223 */ /* 0x000fca0000000015 */
[----:B------:R-:W-:-:S05]  /*3680*/  F2FP.TF32.F32.PACK_B R21, R21 ;  /* 0x00000015ff15723e */ /* 0x000fca00024050ff */
[----:B------:R0:W-:Y:S01]  /*3690*/  @P2 STG.E desc[UR52][R4.64], R21 ;  /* 0x0000001504002986 */ /* 0x0001e2000c101934 */
[----:B------:R-:W-:Y:S05]  /*36a0*/  @!P3 BRA `(.L_x_45) ;  /* 0x000000000004b947 */ /* 0x000fea0003800000 */
[----:B------:R1:W5:Y:S02]  /*36b0*/  LDG.E.LTC128B R3, desc[UR52][R6.64+0x4] ;  /* 0x0000043406037981 */ /* 0x000364000c1e1920 */
.L_x_45:
[----:B------:R-:W-:Y:S05]  /*36c0*/  BSYNC B1 ;  /* 0x0000000000017941 */ /* 0x000fea0003800000 */
.L_x_44:
[----:B0----5:R-:W-:Y:S01]  /*36d0*/  LOP3.LUT R21, R3, 0xffffe000, RZ, 0xc0, !PT ;  /* 0xffffe00003157812 */ /* 0x021fe200078ec0ff */
[----:B------:R-:W-:Y:S01]  /*36e0*/  IMAD.IADD R165, R165, 0x1, R163 ;  /* 0x00000001a5a57824 */ /* 0x000fe200078e02a3 */
[----:B------:R-:W-:Y:S02]  /*36f0*/  IADD3 R24, P2, R22, R162, RZ ;  /* 0x000000a216187210 */ /* 0x000fe40007f5e0ff */
[----:B------:R-:W-:Y:S01]  /*3700*/  ISETP.GT.AND P1, PT, R2, 0x8, P1 ;  /* 0x000000080200780c */ /* 0x000fe20000f24270 */
[----:B------:R-:W-:Y:S02]  /*3710*/  FMUL R18, R21, R152 ;  /* 0x0000009815127220 */ /* 0x000fe40000400000 */
[----:B------:R-:W-:Y:S01]  /*3720*/  IMAD.X R23, R165, 0x1, R23, P2 ;  /* 0x00000001a5177824 */ /* 0x000fe200010e0617 */
[----:B------:R-:W-:Y:S01]  /*3730*/  LEA R22, P2, R24, R8, 0x2 ;  /* 0x0000000818167211 */ /* 0x000fe200078410ff */
[----:B------:R-:W-:Y:S01]  /*3740*/  FFMA R25, R25, R153, R18 ;  /* 0x0000009919197223 */ /* 0x000fe20000000012 */
[----:B------:R-:W-:-:S02]  /*3750*/  IMAD.MOV.U32 R18, RZ, RZ, R3 ;  /* 0x000000ffff127224 */ /* 0x000fc400078e0003 */
[----:B------:R-:W-:Y:S02]  /*3760*/  LEA.HI.X R23, R24, R9, R23, 0x2, P2 ;  /* 0x0000000918177211 */ /* 0x000fe400010f1417 */
[----:B------:R-:W-:-:S05]  /*3770*/  F2FP.TF32.F32.PACK_B R25, R25 ;  /* 0x00000019ff19723e */ /* 0x000fca00024050ff */
[----:B------:R0:W-:Y:S04]  /*3780*/  @P3 STG.E desc[UR52][R4.64+0x4], R25 ;  /* 0x0000041904003986 */ /* 0x0001e8000c101934 */
[----:B------:R-:W2:Y:S01]  /*3790*/  @P1 LDG.E.LTC128B R18, desc[UR52][R22.64] ;  /* 0x0000003416121981 */ /* 0x000ea2000c1e1920 */
[----:B------:R-:W-:Y:S01]  /*37a0*/  IADD3 R12, P2, P3, R12, R162, R14 ;  /* 0x000000a20c0c7210 */ /* 0x000fe20007b5e00e */
[----:B------:R-:W-:Y:S01]  /*37b0*/  BSSY B1, `(.L_x_46) ;  /* 0x0000011000017945 */ /* 0x000fe20003800000 */
[C---:B------:R-:W-:Y:S02]  /*37c0*/  SHF.L.U64.HI R11, R10.reuse, 0x5, R11 ;  /* 0x000000050a0b7819 */ /* 0x040fe4000001020b */
[----:B------:R-:W-:Y:S02]  /*37d0*/  IADD3.X R13, R13, R165, R15, P2, P3 ;  /* 0x000000a50d0d7210 */ /* 0x000fe400017e640f */
[----:B------:R-:W-:-:S02]  /*37e0*/  LEA R10, P2, R10, R4, 0x5 ;  /* 0x000000040a0a7211 */ /* 0x000fc400078428ff */
[----:B------:R-:W-:Y:S01]  /*37f0*/  ISETP.GT.AND P0, PT, R2, 0x8, P0 ;  /* 0x000000080200780c */ /* 0x000fe20000704270 */
[----:B------:R-:W-:-:S04]  /*3800*/  IMAD.WIDE.U32 R20, R19, R20, R12 ;  /* 0x0000001413147225 */ /* 0x000fc800078e000c */
[----:B------:R-:W-:Y:S01]  /*3810*/  IMAD.X R11, R11, 0x1, R5, P2 ;  /* 0x000000010b0b7824 */ /* 0x000fe200010e0605 */
[----:B------:R-:W-:Y:S02]  /*3820*/  LEA R8, P3, R20, R8, 0x2 ;  /* 0x0000000814087211 */ /* 0x000fe400078610ff */
[----:B--2---:R-:W-:-:S05]  /*3830*/  LOP3.LUT R3, R18, 0xffffe000, RZ, 0xc0, !PT ;  /* 0xffffe00012037812 */ /* 0x004fca00078ec0ff */
[----:B------:R-:W-:-:S04]  /*3840*/  FMUL R3, R3, R152 ;  /* 0x0000009803037220 */ /* 0x000fc80000400000 */
[----:B------:R-:W-:Y:S01]  /*3850*/  FFMA R13, R26, R153, R3 ;  /* 0x000000991a0d7223 */ /* 0x000fe20000000003 */
[----:B------:R-:W-:-:S04]  /*3860*/  IMAD.IADD R3, R159, 0x1, R21 ;  /* 0x000000019f037824 */ /* 0x000fc800078e0215 */
[----:B------:R-:W-:Y:S02]  /*3870*/  F2FP.TF32.F32.PACK_B R13, R13 ;  /* 0x0000000dff0d723e */ /* 0x000fe400024050ff */
[----:B------:R-:W-:-:S03]  /*3880*/  LEA.HI.X R9, R20, R9, R3, 0x2, P3 ;  /* 0x0000000914097211 */ /* 0x000fc600018f1403 */
[----:B------:R0:W-:Y:S01]  /*3890*/  @P1 STG.E desc[UR52][R10.64], R13 ;  /* 0x0000000d0a001986 */ /* 0x0001e2000c101934 */
[----:B------:R-:W-:Y:S05]  /*38a0*/  @!P0 BRA `(.L_x_47) ;  /* 0x0000000000048947 */ /* 0x000fea0003800000 */
[----:B------:R2:W5:Y:S02]  /*38b0*/  LDG.E.LTC128B R18, desc[UR52][R8.64+0x4] ;  /* 0x0000043408127981 */ /* 0x000564000c1e1920 */
.L_x_47:
[----:B------:R-:W-:Y:S05]  /*38c0*/  BSYNC B1 ;  /* 0x0000000000017941 */ /* 0x000fea0003800000 */
.L_x_46:
[----:B-----5:R-:W-:Y:S01]  /*38d0*/  LOP3.LUT R3, R18, 0xffffe000, RZ, 0xc0, !PT ;  /* 0xffffe00012037812 */ /* 0x020fe200078ec0ff */
[----:B------:R-:W-:Y:S01]  /*38e0*/  BSSY B1, `(.L_x_48) ;  /* 0x0000009000017945 */ /* 0x000fe20003800000 */
[----:B------:R-:W-:-:S03]  /*38f0*/  ISETP.GT.AND P1, PT, R0, 0x8, PT ;  /* 0x000000080000780c */ /* 0x000fc60003f24270 */
[----:B------:R-:W-:Y:S01]  /*3900*/  FMUL R12, R3, R152 ;  /* 0x00000098030c7220 */ /* 0x000fe20000400000 */
[----:B------:R-:W-:-:S03]  /*3910*/  ISETP.GT.AND P2, PT, R2, RZ, P1 ;  /* 0x000000ff0200720c */ /* 0x000fc60000f44270 */
[----:B------:R-:W-:-:S05]  /*3920*/  FFMA R27, R27, R153, R12 ;  /* 0x000000991b1b7223 */ /* 0x000fca000000000c */
[----:B------:R-:W-:-:S05]  /*3930*/  F2FP.TF32.F32.PACK_B R27, R27 ;  /* 0x0000001bff1b723e */ /* 0x000fca00024050ff */
[----:B------:R3:W-:Y:S01]  /*3940*/  @P0 STG.E desc[UR52][R10.64+0x4], R27 ;  /* 0x0000041b0a000986 */ /* 0x0007e2000c101934 */
[----:B------:R-:W-:Y:S05]  /*3950*/  @!P2 BRA `(.L_x_49) ;  /* 0x000000000004a947 */ /* 0x000fea0003800000 */
[----:B------:R4:W5:Y:S02]  /*3960*/  LDG.E.LTC128B R18, desc[UR52][R6.64+0x20] ;  /* 0x0000203406127981 */ /* 0x000964000c1e1920 */
.L_x_49:
[----:B------:R-:W-:Y:S05]  /*3970*/  BSYNC B1 ;  /* 0x0000000000017941 */ /* 0x000fea0003800000 */
.L_x_48:
        /* <DEDUP_REMOVED lines=10> */
.L_x_51:
[----:B------:R-:W-:Y:S05]  /*3a20*/  BSYNC B1 ;  /* 0x0000000000017941 */ /* 0x000fea0003800000 */
.L_x_50:
[----:B0----5:R-:W-:Y:S01]  /*3a30*/  LOP3.LUT R3, R18, 0xffffe000, RZ, 0xc0, !PT ;  /* 0xffffe00012037812 */ /* 0x021fe200078ec0ff */
[----:B------:R-:W-:Y:S01]  /*3a40*/  BSSY B1, `(.L_x_52) ;  /* 0x0000008000017945 */ /* 0x000fe20003800000 */
[----:B------:R-:W-:-:S03]  /*3a50*/  ISETP.GT.AND P1, PT, R2, 0x8, P1 ;  /* 0x000000080200780c */ /* 0x000fc60000f24270 */
[----:B------:R-:W-:-:S04]  /*3a60*/  FMUL R12, R3, R152 ;  /* 0x00000098030c7220 */ /* 0x000fc80000400000 */
[----:B------:R-:W-:-:S05]  /*3a70*/  FFMA R29, R29, R153, R12 ;  /* 0x000000991d1d7223 */ /* 0x000fca000000000c */
[----:B------:R-:W-:-:S05]  /*3a80*/  F2FP.TF32.F32.PACK_B R29, R29 ;  /* 0x0000001dff1d723e */ /* 0x000fca00024050ff */
[----:B------:R0:W-:Y:S01]  /*3a90*/  @P3 STG.E desc[UR52][R4.64+0x24], R29 ;  /* 0x0000241d04003986 */ /* 0x0001e2000c101934 */
[----:B------:R-:W-:Y:S05]  /*3aa0*/  @!P1 BRA `(.L_x_53) ;  /* 0x0000000000049947 */ /* 0x000fea0003800000 */
[----:B------:R0:W5:Y:S02]  /*3ab0*/  LDG.E.LTC128B R18, desc[UR52][R8.64+0x20] ;  /* 0x0000203408127981 */ /* 0x000164000c1e1920 */
.L_x_53:
[----:B------:R-:W-:Y:S05]  /*3ac0*/  BSYNC B1 ;  /* 0x0000000000017941 */ /* 0x000fea0003800000 */
.L_x_52:
[----:B-----5:R-:W-:Y:S01]  /*3ad0*/  LOP3.LUT R3, R18, 0xffffe000, RZ, 0xc0, !PT ;  /* 0xffffe00012037812 */ /* 0x020fe200078ec0ff */
        /* <DEDUP_REMOVED lines=8> */
.L_x_55:
[----:B------:R-:W-:Y:S05]  /*3b60*/  BSYNC B1 ;  /* 0x0000000000017941 */ /* 0x000fea0003800000 */
.L_x_54:
[----:B0----5:R-:W-:Y:S01]  /*3b70*/  LOP3.LUT R3, R18, 0xffffe000, RZ, 0xc0, !PT ;  /* 0xffffe00012037812 */ /* 0x021fe200078ec0ff */
        /* <DEDUP_REMOVED lines=9> */
.L_x_57:
[----:B------:R-:W-:Y:S05]  /*3c10*/  BSYNC B1 ;  /* 0x0000000000017941 */ /* 0x000fea0003800000 */
.L_x_56:
        /* <DEDUP_REMOVED lines=10> */
.L_x_59:
[----:B------:R-:W-:Y:S05]  /*3cc0*/  BSYNC B1 ;  /* 0x0000000000017941 */ /* 0x000fea0003800000 */
.L_x_58:
        /* <DEDUP_REMOVED lines=9> */
.L_x_61:
[----:B------:R-:W-:Y:S05]  /*3d60*/  BSYNC B1 ;  /* 0x0000000000017941 */ /* 0x000fea0003800000 */
.L_x_60:
        /* <DEDUP_REMOVED lines=9> */
.L_x_63:
[----:B------:R-:W-:Y:S05]  /*3e00*/  BSYNC B1 ;  /* 0x0000000000017941 */ /* 0x000fea0003800000 */
.L_x_62:
        /* <DEDUP_REMOVED lines=10> */
.L_x_65:
[----:B------:R-:W-:Y:S05]  /*3eb0*/  BSYNC B1 ;  /* 0x0000000000017941 */ /* 0x000fea0003800000 */
.L_x_64:
        /* <DEDUP_REMOVED lines=10> */
.L_x_67:
[----:B------:R-:W-:Y:S05]  /*3f60*/  BSYNC B1 ;  /* 0x0000000000017941 */ /* 0x000fea0003800000 */
.L_x_66:
        /* <DEDUP_REMOVED lines=9> */
.L_x_69:
[----:B------:R-:W-:Y:S05]  /*4000*/  BSYNC B1 ;  /* 0x0000000000017941 */ /* 0x000fea0003800000 */
.L_x_68:
        /* <DEDUP_REMOVED lines=9> */
.L_x_71:
[----:B------:R-:W-:Y:S05]  /*40a0*/  BSYNC B1 ;  /* 0x0000000000017941 */ /* 0x000fea0003800000 */
.L_x_70:
        /* <DEDUP_REMOVED lines=10> */
.L_x_73:
[----:B------:R-:W-:Y:S05]  /*4150*/  BSYNC B1 ;  /* 0x0000000000017941 */ /* 0x000fea0003800000 */
.L_x_72:
        /* <DEDUP_REMOVED lines=10> */
.L_x_75:
[----:B------:R-:W-:Y:S05]  /*4200*/  BSYNC B1 ;  /* 0x0000000000017941 */ /* 0x000fea0003800000 */
.L_x_74:
        /* <DEDUP_REMOVED lines=9> */
.L_x_77:
[----:B------:R-:W-:Y:S05]  /*42a0*/  BSYNC B1 ;  /* 0x0000000000017941 */ /* 0x000fea0003800000 */
.L_x_76:
        /* <DEDUP_REMOVED lines=9> */
.L_x_79:
[----:B------:R-:W-:Y:S05]  /*4340*/  BSYNC B1 ;  /* 0x0000000000017941 */ /* 0x000fea0003800000 */
.L_x_78:
        /* <DEDUP_REMOVED lines=10> */
.L_x_81:
[----:B------:R-:W-:Y:S05]  /*43f0*/  BSYNC B1 ;  /* 0x0000000000017941 */ /* 0x000fea0003800000 */
.L_x_80:
        /* <DEDUP_REMOVED lines=10> */
.L_x_83:
[----:B------:R-:W-:Y:S05]  /*44a0*/  BSYNC B1 ;  /* 0x0000000000017941 */ /* 0x000fea0003800000 */
.L_x_82:
        /* <DEDUP_REMOVED lines=9> */
.L_x_85:
[----:B------:R-:W-:Y:S05]  /*4540*/  BSYNC B1 ;  /* 0x0000000000017941 */ /* 0x000fea0003800000 */
.L_x_84:
        /* <DEDUP_REMOVED lines=9> */
.L_x_87:
[----:B------:R-:W-:Y:S05]  /*45e0*/  BSYNC B1 ;  /* 0x0000000000017941 */ /* 0x000fea0003800000 */
.L_x_86:
        /* <DEDUP_REMOVED lines=10> */
.L_x_89:
[----:B------:R-:W-:Y:S05]  /*4690*/  BSYNC B1 ;  /* 0x0000000000017941 */ /* 0x000fea0003800000 */
.L_x_88:
        /* <DEDUP_REMOVED lines=10> */
.L_x_91:
[----:B------:R-:W-:Y:S05]  /*4740*/  BSYNC B1 ;  /* 0x0000000000017941 */ /* 0x000fea0003800000 */
.L_x_90:
        /* <DEDUP_REMOVED lines=9> */
.L_x_93:
[----:B------:R-:W-:Y:S05]  /*47e0*/  BSYNC B1 ;  /* 0x0000000000017941 */ /* 0x000fea0003800000 */
.L_x_92:
        /* <DEDUP_REMOVED lines=9> */
.L_x_95:
[----:B------:R-:W-:Y:S05]  /*4880*/  BSYNC B1 ;  /* 0x0000000000017941 */ /* 0x000fea0003800000 */
.L_x_94:
        /* <DEDUP_REMOVED lines=10> */
.L_x_97:
[----:B------:R-:W-:Y:S05]  /*4930*/  BSYNC B1 ;  /* 0x0000000000017941 */ /* 0x000fea0003800000 */
.L_x_96:
        /* <DEDUP_REMOVED lines=10> */
.L_x_99:
[----:B------:R-:W-:Y:S05]  /*49e0*/  BSYNC B1 ;  /* 0x0000000000017941 */ /* 0x000fea0003800000 */
.L_x_98:
        /* <DEDUP_REMOVED lines=9> */
.L_x_101:
[----:B------:R-:W-:Y:S05]  /*4a80*/  BSYNC B1 ;  /* 0x0000000000017941 */ /* 0x000fea0003800000 */
.L_x_100:
        /* <DEDUP_REMOVED lines=9> */
.L_x_103:
[----:B------:R-:W-:Y:S05]  /*4b20*/  BSYNC B1 ;  /* 0x0000000000017941 */ /* 0x000fea0003800000 */
.L_x_102:
        /* <DEDUP_REMOVED lines=10> */
.L_x_105:
[----:B------:R-:W-:Y:S05]  /*4bd0*/  BSYNC B1 ;  /* 0x0000000000017941 */ /* 0x000fea0003800000 */
.L_x_104:
        /* <DEDUP_REMOVED lines=10> */
.L_x_107:
[----:B------:R-:W-:Y:S05]  /*4c80*/  BSYNC B1 ;  /* 0x0000000000017941 */ /* 0x000fea0003800000 */
.L_x_106:
        /* <DEDUP_REMOVED lines=9> */
.L_x_109:
[----:B------:R-:W-:Y:S05]  /*4d20*/  BSYNC B1 ;  /* 0x0000000000017941 */ /* 0x000fea0003800000 */
.L_x_108:
        /* <DEDUP_REMOVED lines=9> */
.L_x_111:
[----:B------:R-:W-:Y:S05]  /*4dc0*/  BSYNC B1 ;  /* 0x0000000000017941 */ /* 0x000fea0003800000 */
.L_x_110:
        /* <DEDUP_REMOVED lines=10> */
.L_x_113:
[----:B------:R-:W-:Y:S05]  /*4e70*/  BSYNC B1 ;  /* 0x0000000000017941 */ /* 0x000fea0003800000 */
.L_x_112:
        /* <DEDUP_REMOVED lines=10> */
.L_x_115:
[----:B------:R-:W-:Y:S05]  /*4f20*/  BSYNC B1 ;  /* 0x0000000000017941 */ /* 0x000fea0003800000 */
.L_x_114:
        /* <DEDUP_REMOVED lines=9> */
.L_x_117:
[----:B------:R-:W-:Y:S05]  /*4fc0*/  BSYNC B1 ;  /* 0x0000000000017941 */ /* 0x000fea0003800000 */
.L_x_116:
        /* <DEDUP_REMOVED lines=9> */
.L_x_119:
[----:B------:R-:W-:Y:S05]  /*5060*/  BSYNC B1 ;  /* 0x0000000000017941 */ /* 0x000fea0003800000 */
.L_x_118:
        /* <DEDUP_REMOVED lines=10> */
.L_x_121:
[----:B------:R-:W-:Y:S05]  /*5110*/  BSYNC B1 ;  /* 0x0000000000017941 */ /* 0x000fea0003800000 */
.L_x_120:
        /* <DEDUP_REMOVED lines=10> */
.L_x_123:
[----:B------:R-:W-:Y:S05]  /*51c0*/  BSYNC B1 ;  /* 0x0000000000017941 */ /* 0x000fea0003800000 */
.L_x_122:
        /* <DEDUP_REMOVED lines=9> */
.L_x_125:
[----:B------:R-:W-:Y:S05]  /*5260*/  BSYNC B1 ;  /* 0x0000000000017941 */ /* 0x000fea0003800000 */
.L_x_124:
        /* <DEDUP_REMOVED lines=9> */
.L_x_127:
[----:B------:R-:W-:Y:S05]  /*5300*/  BSYNC B1 ;  /* 0x0000000000017941 */ /* 0x000fea0003800000 */
.L_x_126:
        /* <DEDUP_REMOVED lines=10> */
.L_x_129:
[----:B------:R-:W-:Y:S05]  /*53b0*/  BSYNC B1 ;  /* 0x0000000000017941 */ /* 0x000fea0003800000 */
.L_x_128:
        /* <DEDUP_REMOVED lines=10> */
.L_x_131:
[----:B------:R-:W-:Y:S05]  /*5460*/  BSYNC B1 ;  /* 0x0000000000017941 */ /* 0x000fea0003800000 */
.L_x_130:
        /* <DEDUP_REMOVED lines=9> */
.L_x_133:
[----:B------:R-:W-:Y:S05]  /*5500*/  BSYNC B1 ;  /* 0x0000000000017941 */ /* 0x000fea0003800000 */
.L_x_132:
        /* <DEDUP_REMOVED lines=9> */
.L_x_135:
[----:B------:R-:W-:Y:S05]  /*55a0*/  BSYNC B1 ;  /* 0x0000000000017941 */ /* 0x000fea0003800000 */
.L_x_134:
        /* <DEDUP_REMOVED lines=10> */
.L_x_137:
[----:B------:R-:W-:Y:S05]  /*5650*/  BSYNC B1 ;  /* 0x0000000000017941 */ /* 0x000fea0003800000 */
.L_x_136:
        /* <DEDUP_REMOVED lines=10> */
.L_x_139:
[----:B------:R-:W-:Y:S05]  /*5700*/  BSYNC B1 ;  /* 0x0000000000017941 */ /* 0x000fea0003800000 */
.L_x_138:
        /* <DEDUP_REMOVED lines=9> */
.L_x_141:
[----:B------:R-:W-:Y:S05]  /*57a0*/  BSYNC B1 ;  /* 0x0000000000017941 */ /* 0x000fea0003800000 */
.L_x_140:
        /* <DEDUP_REMOVED lines=9> */
.L_x_143:
[----:B------:R-:W-:Y:S05]  /*5840*/  BSYNC B1 ;  /* 0x0000000000017941 */ /* 0x000fea0003800000 */
.L_x_142:
        /* <DEDUP_REMOVED lines=10> */
.L_x_145:
[----:B------:R-:W-:Y:S05]  /*58f0*/  BSYNC B1 ;  /* 0x0000000000017941 */ /* 0x000fea0003800000 */
.L_x_144:
        /* <DEDUP_REMOVED lines=10> */
.L_x_147:
[----:B------:R-:W-:Y:S05]  /*59a0*/  BSYNC B1 ;  /* 0x0000000000017941 */ /* 0x000fea0003800000 */
.L_x_146:
        /* <DEDUP_REMOVED lines=9> */
.L_x_149:
[----:B------:R-:W-:Y:S05]  /*5a40*/  BSYNC B1 ;  /* 0x0000000000017941 */ /* 0x000fea0003800000 */
.L_x_148:
        /* <DEDUP_REMOVED lines=9> */
.L_x_151:
[----:B------:R-:W-:Y:S05]  /*5ae0*/  BSYNC B1 ;  /* 0x0000000000017941 */ /* 0x000fea0003800000 */
.L_x_150:
        /* <DEDUP_REMOVED lines=10> */
.L_x_153:
[----:B------:R-:W-:Y:S05]  /*5b90*/  BSYNC B1 ;  /* 0x0000000000017941 */ /* 0x000fea0003800000 */
.L_x_152:
        /* <DEDUP_REMOVED lines=10> */
.L_x_155:
[----:B------:R-:W-:Y:S05]  /*5c40*/  BSYNC B1 ;  /* 0x0000000000017941 */ /* 0x000fea0003800000 */
.L_x_154:
        /* <DEDUP_REMOVED lines=9> */
.L_x_157:
[----:B------:R-:W-:Y:S05]  /*5ce0*/  BSYNC B1 ;  /* 0x0000000000017941 */ /* 0x000fea0003800000 */
.L_x_156:
        /* <DEDUP_REMOVED lines=9> */
.L_x_159:
[----:B------:R-:W-:Y:S05]  /*5d80*/  BSYNC B1 ;  /* 0x0000000000017941 */ /* 0x000fea0003800000 */
.L_x_158:
        /* <DEDUP_REMOVED lines=10> */
.L_x_161:
[----:B------:R-:W-:Y:S05]  /*5e30*/  BSYNC B1 ;  /* 0x0000000000017941 */ /* 0x000fea0003800000 */
.L_x_160:
        /* <DEDUP_REMOVED lines=10> */
.L_x_163:
[----:B------:R-:W-:Y:S05]  /*5ee0*/  BSYNC B1 ;  /* 0x0000000000017941 */ /* 0x000fea0003800000 */
.L_x_162:
        /* <DEDUP_REMOVED lines=9> */
.L_x_165:
[----:B------:R-:W-:Y:S05]  /*5f80*/  BSYNC B1 ;  /* 0x0000000000017941 */ /* 0x000fea0003800000 */
.L_x_164:
        /* <DEDUP_REMOVED lines=9> */
.L_x_167:
[----:B------:R-:W-:Y:S05]  /*6020*/  BSYNC B1 ;  /* 0x0000000000017941 */ /* 0x000fea0003800000 */
.L_x_166:
        /* <DEDUP_REMOVED lines=10> */
.L_x_169:
[----:B------:R-:W-:Y:S05]  /*60d0*/  BSYNC B1 ;  /* 0x0000000000017941 */ /* 0x000fea0003800000 */
.L_x_168:
        /* <DEDUP_REMOVED lines=10> */
.L_x_171:
[----:B------:R-:W-:Y:S05]  /*6180*/  BSYNC B1 ;  /* 0x0000000000017941 */ /* 0x000fea0003800000 */
.L_x_170:
        /* <DEDUP_REMOVED lines=9> */
.L_x_173:
[----:B------:R-:W-:Y:S05]  /*6220*/  BSYNC B1 ;  /* 0x0000000000017941 */ /* 0x000fea0003800000 */
.L_x_172:
        /* <DEDUP_REMOVED lines=9> */
.L_x_175:
[----:B------:R-:W-:Y:S05]  /*62c0*/  BSYNC B1 ;  /* 0x0000000000017941 */ /* 0x000fea0003800000 */
.L_x_174:
        /* <DEDUP_REMOVED lines=10> */
.L_x_177:
[----:B------:R-:W-:Y:S05]  /*6370*/  BSYNC B1 ;  /* 0x0000000000017941 */ /* 0x000fea0003800000 */
.L_x_176:
        /* <DEDUP_REMOVED lines=10> */
.L_x_179:
[----:B------:R-:W-:Y:S05]  /*6420*/  BSYNC B1 ;  /* 0x0000000000017941 */ /* 0x000fea0003800000 */
.L_x_178:
        /* <DEDUP_REMOVED lines=9> */
.L_x_181:
[----:B------:R-:W-:Y:S05]  /*64c0*/  BSYNC B1 ;  /* 0x0000000000017941 */ /* 0x000fea0003800000 */
.L_x_180:
        /* <DEDUP_REMOVED lines=9> */
.L_x_183:
[----:B------:R-:W-:Y:S05]  /*6560*/  BSYNC B1 ;  /* 0x0000000000017941 */ /* 0x000fea0003800000 */
.L_x_182:
        /* <DEDUP_REMOVED lines=10> */
.L_x_185:
[----:B------:R-:W-:Y:S05]  /*6610*/  BSYNC B1 ;  /* 0x0000000000017941 */ /* 0x000fea0003800000 */
.L_x_184:
        /* <DEDUP_REMOVED lines=10> */
.L_x_187:
[----:B------:R-:W-:Y:S05]  /*66c0*/  BSYNC B1 ;  /* 0x0000000000017941 */ /* 0x000fea0003800000 */
.L_x_186:
        /* <DEDUP_REMOVED lines=9> */
.L_x_189:
[----:B------:R-:W-:Y:S05]  /*6760*/  BSYNC B1 ;  /* 0x0000000000017941 */ /* 0x000fea0003800000 */
.L_x_188:
        /* <DEDUP_REMOVED lines=9> */
.L_x_191:
[----:B------:R-:W-:Y:S05]  /*6800*/  BSYNC B1 ;  /* 0x0000000000017941 */ /* 0x000fea0003800000 */
.L_x_190:
        /* <DEDUP_REMOVED lines=10> */
.L_x_193:
[----:B------:R-:W-:Y:S05]  /*68b0*/  BSYNC B1 ;  /* 0x0000000000017941 */ /* 0x000fea0003800000 */
.L_x_192:
        /* <DEDUP_REMOVED lines=10> */
.L_x_195:
[----:B------:R-:W-:Y:S05]  /*6960*/  BSYNC B1 ;  /* 0x0000000000017941 */ /* 0x000fea0003800000 */
.L_x_194:
        /* <DEDUP_REMOVED lines=9> */
.L_x_197:
[----:B------:R-:W-:Y:S05]  /*6a00*/  BSYNC B1 ;  /* 0x0000000000017941 */ /* 0x000fea0003800000 */
.L_x_196:
        /* <DEDUP_REMOVED lines=9> */
.L_x_199:
[----:B------:R-:W-:Y:S05]  /*6aa0*/  BSYNC B1 ;  /* 0x0000000000017941 */ /* 0x000fea0003800000 */
.L_x_198:
        /* <DEDUP_REMOVED lines=10> */
.L_x_201:
[----:B------:R-:W-:Y:S05]  /*6b50*/  BSYNC B1 ;  /* 0x0000000000017941 */ /* 0x000fea0003800000 */
.L_x_200:
        /* <DEDUP_REMOVED lines=10> */
.L_x_203:
[----:B------:R-:W-:Y:S05]  /*6c00*/  BSYNC B1 ;  /* 0x0000000000017941 */ /* 0x000fea0003800000 */
.L_x_202:
        /* <DEDUP_REMOVED lines=9> */
.L_x_205:
[----:B------:R-:W-:Y:S05]  /*6ca0*/  BSYNC B1 ;  /* 0x0000000000017941 */ /* 0x000fea0003800000 */
.L_x_204:
        /* <DEDUP_REMOVED lines=9> */
.L_x_207:
[----:B------:R-:W-:Y:S05]  /*6d40*/  BSYNC B1 ;  /* 0x0000000000017941 */ /* 0x000fea0003800000 */
.L_x_206:
        /* <DEDUP_REMOVED lines=10> */
.L_x_209:
[----:B------:R-:W-:Y:S05]  /*6df0*/  BSYNC B1 ;  /* 0x0000000000017941 */ /* 0x000fea0003800000 */
.L_x_208:
        /* <DEDUP_REMOVED lines=10> */
.L_x_211:
[----:B------:R-:W-:Y:S05]  /*6ea0*/  BSYNC B1 ;  /* 0x0000000000017941 */ /* 0x000fea0003800000 */
.L_x_210:
        /* <DEDUP_REMOVED lines=9> */
.L_x_213:
[----:B------:R-:W-:Y:S05]  /*6f40*/  BSYNC B1 ;  /* 0x0000000000017941 */ /* 0x000fea0003800000 */
.L_x_212:
        /* <DEDUP_REMOVED lines=9> */
.L_x_215:
[----:B------:R-:W-:Y:S05]  /*6fe0*/  BSYNC B1 ;  /* 0x0000000000017941 */ /* 0x000fea0003800000 */
.L_x_214:
        /* <DEDUP_REMOVED lines=10> */
.L_x_217:
[----:B------:R-:W-:Y:S05]  /*7090*/  BSYNC B1 ;  /* 0x0000000000017941 */ /* 0x000fea0003800000 */
.L_x_216:
        /* <DEDUP_REMOVED lines=10> */
.L_x_219:
[----:B------:R-:W-:Y:S05]  /*7140*/  BSYNC B1 ;  /* 0x0000000000017941 */ /* 0x000fea0003800000 */
.L_x_218:
        /* <DEDUP_REMOVED lines=9> */
.L_x_221:
[----:B------:R-:W-:Y:S05]  /*71e0*/  BSYNC B1 ;  /* 0x0000000000017941 */ /* 0x000fea0003800000 */
.L_x_220:
        /* <DEDUP_REMOVED lines=9> */
.L_x_223:
[----:B------:R-:W-:Y:S05]  /*7280*/  BSYNC B1 ;  /* 0x0000000000017941 */ /* 0x000fea0003800000 */
.L_x_222:
        /* <DEDUP_REMOVED lines=10> */
.L_x_225:
[----:B------:R-:W-:Y:S05]  /*7330*/  BSYNC B1 ;  /* 0x0000000000017941 */ /* 0x000fea0003800000 */
.L_x_224:
        /* <DEDUP_REMOVED lines=10> */
.L_x_227:
[----:B------:R-:W-:Y:S05]  /*73e0*/  BSYNC B1 ;  /* 0x0000000000017941 */ /* 0x000fea0003800000 */
.L_x_226:
        /* <DEDUP_REMOVED lines=9> */
.L_x_229:
[----:B------:R-:W-:Y:S05]  /*7480*/  BSYNC B1 ;  /* 0x0000000000017941 */ /* 0x000fea0003800000 */
.L_x_228:
        /* <DEDUP_REMOVED lines=9> */
.L_x_231:
[----:B------:R-:W-:Y:S05]  /*7520*/  BSYNC B1 ;  /* 0x0000000000017941 */ /* 0x000fea0003800000 */
.L_x_230:
        /* <DEDUP_REMOVED lines=10> */
.L_x_233:
[----:B------:R-:W-:Y:S05]  /*75d0*/  BSYNC B1 ;  /* 0x0000000000017941 */ /* 0x000fea0003800000 */
.L_x_232:
        /* <DEDUP_REMOVED lines=10> */
.L_x_235:
[----:B------:R-:W-:Y:S05]  /*7680*/  BSYNC B1 ;  /* 0x0000000000017941 */ /* 0x000fea0003800000 */
.L_x_234:
        /* <DEDUP_REMOVED lines=9> */
.L_x_237:
[----:B------:R-:W-:Y:S05]  /*7720*/  BSYNC B1 ;  /* 0x0000000000017941 */ /* 0x000fea0003800000 */
.L_x_236:
        /* <DEDUP_REMOVED lines=9> */
.L_x_239:
[----:B------:R-:W-:Y:S05]  /*77c0*/  BSYNC B1 ;  /* 0x0000000000017941 */ /* 0x000fea0003800000 */
.L_x_238:
        /* <DEDUP_REMOVED lines=10> */
.L_x_241:
[----:B------:R-:W-:Y:S05]  /*7870*/  BSYNC B1 ;  /* 0x0000000000017941 */ /* 0x000fea0003800000 */
.L_x_240:
        /* <DEDUP_REMOVED lines=10> */
.L_x_243:
[----:B------:R-:W-:Y:S05]  /*7920*/  BSYNC B1 ;  /* 0x0000000000017941 */ /* 0x000fea0003800000 */
.L_x_242:
        /* <DEDUP_REMOVED lines=9> */
.L_x_245:
[----:B------:R-:W-:Y:S05]  /*79c0*/  BSYNC B1 ;  /* 0x0000000000017941 */ /* 0x000fea0003800000 */
.L_x_244:
        /* <DEDUP_REMOVED lines=9> */
.L_x_247:
[----:B------:R-:W-:Y:S05]  /*7a60*/  BSYNC B1 ;  /* 0x0000000000017941 */ /* 0x000fea0003800000 */
.L_x_246:
        /* <DEDUP_REMOVED lines=10> */
.L_x_249:
[----:B------:R-:W-:Y:S05]  /*7b10*/  BSYNC B1 ;  /* 0x0000000000017941 */ /* 0x000fea0003800000 */
.L_x_248:
        /* <DEDUP_REMOVED lines=10> */
.L_x_251:
[----:B------:R-:W-:Y:S05]  /*7bc0*/  BSYNC B1 ;  /* 0x0000000000017941 */ /* 0x000fea0003800000 */
.L_x_250:
        /* <DEDUP_REMOVED lines=9> */
.L_x_253:
[----:B------:R-:W-:Y:S05]  /*7c60*/  BSYNC B1 ;  /* 0x0000000000017941 */ /* 0x000fea0003800000 */
.L_x_252:
        /* <DEDUP_REMOVED lines=9> */
.L_x_255:
[----:B------:R-:W-:Y:S05]  /*7d00*/  BSYNC B1 ;  /* 0x0000000000017941 */ /* 0x000fea0003800000 */
.L_x_254:
        /* <DEDUP_REMOVED lines=10> */
.L_x_257:
[----:B------:R-:W-:Y:S05]  /*7db0*/  BSYNC B1 ;  /* 0x0000000000017941 */ /* 0x000fea0003800000 */
.L_x_256:
        /* <DEDUP_REMOVED lines=10> */
.L_x_259:
[----:B------:R-:W-:Y:S05]  /*7e60*/  BSYNC B1 ;  /* 0x0000000000017941 */ /* 0x000fea0003800000 */
.L_x_258:
        /* <DEDUP_REMOVED lines=9> */
.L_x_261:
[----:B------:R-:W-:Y:S05]  /*7f00*/  BSYNC B1 ;  /* 0x0000000000017941 */ /* 0x000fea0003800000 */
.L_x_260:
        /* <DEDUP_REMOVED lines=9> */
.L_x_263:
[----:B------:R-:W-:Y:S05]  /*7fa0*/  BSYNC B1 ;  /* 0x0000000000017941 */ /* 0x000fea0003800000 */
.L_x_262:
        /* <DEDUP_REMOVED lines=10> */
.L_x_265:
[----:B------:R-:W-:Y:S05]  /*8050*/  BSYNC B1 ;  /* 0x0000000000017941 */ /* 0x000fea0003800000 */
.L_x_264:
        /* <DEDUP_REMOVED lines=10> */
.L_x_267:
[----:B------:R-:W-:Y:S05]  /*8100*/  BSYNC B1 ;  /* 0x0000000000017941 */ /* 0x000fea0003800000 */
.L_x_266:
        /* <DEDUP_REMOVED lines=9> */
.L_x_269:
[----:B------:R-:W-:Y:S05]  /*81a0*/  BSYNC B1 ;  /* 0x0000000000017941 */ /* 0x000fea0003800000 */
.L_x_268:
        /* <DEDUP_REMOVED lines=9> */
.L_x_271:
[----:B------:R-:W-:Y:S05]  /*8240*/  BSYNC B1 ;  /* 0x0000000000017941 */ /* 0x000fea0003800000 */
.L_x_270:
        /* <DEDUP_REMOVED lines=10> */
.L_x_273:
[----:B------:R-:W-:Y:S05]  /*82f0*/  BSYNC B1 ;  /* 0x0000000000017941 */ /* 0x000fea0003800000 */
.L_x_272:
        /* <DEDUP_REMOVED lines=10> */
.L_x_275:
[----:B------:R-:W-:Y:S05]  /*83a0*/  BSYNC B1 ;  /* 0x0000000000017941 */ /* 0x000fea0003800000 */
.L_x_274:
        /* <DEDUP_REMOVED lines=9> */
.L_x_277:
[----:B------:R-:W-:Y:S05]  /*8440*/  BSYNC B1 ;  /* 0x0000000000017941 */ /* 0x000fea0003800000 */
.L_x_276:
        /* <DEDUP_REMOVED lines=9> */
.L_x_279:
[----:B------:R-:W-:Y:S05]  /*84e0*/  BSYNC B1 ;  /* 0x0000000000017941 */ /* 0x000fea0003800000 */
.L_x_278:
        /* <DEDUP_REMOVED lines=10> */
.L_x_281:
[----:B------:R-:W-:Y:S05]  /*8590*/  BSYNC B1 ;  /* 0x0000000000017941 */ /* 0x000fea0003800000 */
.L_x_280:
        /* <DEDUP_REMOVED lines=10> */
.L_x_283:
[----:B------:R-:W-:Y:S05]  /*8640*/  BSYNC B1 ;  /* 0x0000000000017941 */ /* 0x000fea0003800000 */
.L_x_282:
        /* <DEDUP_REMOVED lines=9> */
.L_x_285:
[----:B------:R-:W-:Y:S05]  /*86e0*/  BSYNC B1 ;  /* 0x0000000000017941 */ /* 0x000fea0003800000 */
.L_x_284:
        /* <DEDUP_REMOVED lines=9> */
.L_x_287:
[----:B------:R-:W-:Y:S05]  /*8780*/  BSYNC B1 ;  /* 0x0000000000017941 */ /* 0x000fea0003800000 */
.L_x_286:
        /* <DEDUP_REMOVED lines=10> */
.L_x_289:
[----:B------:R-:W-:Y:S05]  /*8830*/  BSYNC B1 ;  /* 0x0000000000017941 */ /* 0x000fea0003800000 */
.L_x_288:
        /* <DEDUP_REMOVED lines=10> */
.L_x_291:
[----:B------:R-:W-:Y:S05]  /*88e0*/  BSYNC B1 ;  /* 0x0000000000017941 */ /* 0x000fea0003800000 */
.L_x_290:
        /* <DEDUP_REMOVED lines=9> */
.L_x_293:
[----:B------:R-:W-:Y:S05]  /*8980*/  BSYNC B1 ;  /* 0x0000000000017941 */ /* 0x000fea0003800000 */
.L_x_292:
[----:B-----5:R-:W-:Y:S01]  /*8990*/  LOP3.LUT R3, R18, 0xffffe000, RZ, 0xc0, !PT ;  /* 0xffffe00012037812 */ /* 0x020fe200078ec0ff */
[----:B0-----:R-:W-:Y:S01]  /*89a0*/  @P1 IMAD.MOV.U32 R4, RZ, RZ, R10 ;  /* 0x000000ffff041224 */ /* 0x001fe200078e000a */
[----:B------:R-:W-:Y:S01]  /*89b0*/  ISETP.GT.AND P0, PT, R2, 0x8, P0 ;  /* 0x000000080200780c */ /* 0x000fe20000704270 */
[----:B------:R-:W-:Y:S01]  /*89c0*/  @P1 IMAD.MOV.U32 R5, RZ, RZ, R11 ;  /* 0x000000ffff051224 */ /* 0x000fe200078e000b */
[----:B------:R-:W-:Y:S01]  /*89d0*/  BSSY B1, `(.L_x_294) ;  /* 0x0000007000017945 */ /* 0x000fe20003800000 */
[----:B------:R-:W-:-:S04]  /*89e0*/  FMUL R3, R3, R152 ;  /* 0x0000009803037220 */ /* 0x000fc80000400000 */
[----:B------:R-:W-:-:S05]  /*89f0*/  FFMA R3, R150, R153, R3 ;  /* 0x0000009996037223 */ /* 0x000fca0000000003 */
[----:B------:R-:W-:-:S05]  /*8a00*/  F2FP.TF32.F32.PACK_B R3, R3 ;  /* 0x00000003ff03723e */ /* 0x000fca00024050ff */
[----:B------:R0:W-:Y:S01]  /*8a10*/  @P1 STG.E desc[UR52][R4.64+0x3e0], R3 ;  /* 0x0003e00304001986 */ /* 0x0001e2000c101934 */
[----:B------:R-:W-:Y:S05]  /*8a20*/  @!P0 BRA `(.L_x_295) ;  /* 0x0000000000048947 */ /* 0x000fea0003800000 */
[----:B------:R0:W5:Y:S02]  /*8a30*/  LDG.E.LTC128B R18, desc[UR52][R8.64+0x3e4] ;  /* 0x0003e43408127981 */ /* 0x000164000c1e1920 */
.L_x_295:
[----:B------:R-:W-:Y:S05]  /*8a40*/  BSYNC B1 ;  /* 0x0000000000017941 */ /* 0x000fea0003800000 */
.L_x_294:
[----:B------:R-:W-:Y:S05]  /*8a50*/  @!P0 BRA `(.L_x_296) ;  /* 0x0000002400488947 */ /* 0x000fea0003800000 */
[----:B0----5:R-:W-:-:S05]  /*8a60*/  LOP3.LUT R3, R18, 0xffffe000, RZ, 0xc0, !PT ;  /* 0xffffe00012037812 */ /* 0x021fca00078ec0ff */
[----:B------:R-:W-:-:S04]  /*8a70*/  FMUL R0, R3, R152 ;  /* 0x0000009803007220 */ /* 0x000fc80000400000 */
[----:B------:R-:W-:-:S05]  /*8a80*/  FFMA R151, R151, R153, R0 ;  /* 0x0000009997977223 */ /* 0x000fca0000000000 */
[----:B------:R-:W-:-:S05]  /*8a90*/  F2FP.TF32.F32.PACK_B R151, R151 ;  /* 0x00000097ff97723e */ /* 0x000fca00024050ff */
[----:B------:R0:W-:Y:S01]  /*8aa0*/  STG.E desc[UR52][R10.64+0x3e4], R151 ;  /* 0x0003e4970a007986 */ /* 0x0001e2000c101934 */
[----:B------:R-:W-:Y:S05]  /*8ab0*/  BRA `(.L_x_296) ;  /* 0x0000002400307947 */ /* 0x000fea0003800000 */
.L_x_43:
[----:B------:R-:W-:Y:S01]  /*8ac0*/  ISETP.GT.AND P3, PT, R0, 0x1, PT ;  /* 0x000000010000780c */ /* 0x000fe20003f64270 */
[----:B------:R-:W-:Y:S01]  /*8ad0*/  ULDC.64 UR4, c[0x0][0x5c0] ;  /* 0x0001700000047ab9 */ /* 0x000fe20000000a00 */
[-C--:B------:R-:W-:Y:S01]  /*8ae0*/  FMUL R3, R24, R153.reuse ;  /* 0x0000009918037220 */ /* 0x080fe20000400000 */
[----:B------:R-:W-:Y:S01]  /*8af0*/  LEA R4, P4, R166, UR4, 0x2 ;  /* 0x00000004a6047c11 */ /* 0x000fe2000f8810ff */
[-C--:B------:R-:W-:Y:S01]  /*8b00*/  FMUL R25, R25, R153.reuse ;  /* 0x0000009919197220 */ /* 0x080fe20000400000 */
[----:B------:R-:W-:Y:S01]  /*8b10*/  ISETP.GT.AND P0, PT, R2, RZ, P3 ;  /* 0x000000ff0200720c */ /* 0x000fe20001f04270 */
[-C--:B------:R-:W-:Y:S01]  /*8b20*/  FMUL R9, R26, R153.reuse ;  /* 0x000000991a097220 */ /* 0x080fe20000400000 */
[----:B------:R-:W-:Y:S01]  /*8b30*/  LEA.HI.X R5, R166, UR5, R169, 0x2, P4 ;  /* 0x00000005a6057c11 */ /* 0x000fe2000a0f14a9 */
[----:B------:R-:W-:Y:S01]  /*8b40*/  FMUL R27, R27, R153 ;  /* 0x000000991b1b7220 */ /* 0x000fe20000400000 */
[----:B------:R-:W-:Y:S01]  /*8b50*/  F2FP.TF32.F32.PACK_B R3, R3 ;  /* 0x00000003ff03723e */ /* 0x000fe200024050ff */
[----:B------:R-:W-:Y:S01]  /*8b60*/  FMUL R29, R29, R153 ;  /* 0x000000991d1d7220 */ /* 0x000fe20000400000 */
[----:B------:R-:W-:Y:S01]  /*8b70*/  F2FP.TF32.F32.PACK_B R25, R25 ;  /* 0x00000019ff19723e */ /* 0x000fe200024050ff */
[-C--:B------:R-:W-:Y:S01]  /*8b80*/  FMUL R31, R31, R153.reuse ;  /* 0x000000991f1f7220 */ /* 0x080fe20000400000 */
[C---:B------:R-:W-:Y:S01]  /*8b90*/  SHF.L.U64.HI R11, R10.reuse, 0x5, R11 ;  /* 0x000000050a0b7819 */ /* 0x040fe2000001020b */
[----:B------:R0:W-:Y:S01]  /*8ba0*/  @P2 STG.E desc[UR52][R4.64], R3 ;  /* 0x0000000304002986 */ /* 0x0001e2000c101934 */
[----:B------:R-:W-:Y:S01]  /*8bb0*/  LEA R6, P4, R10, R4, 0x5 ;  /* 0x000000040a067211 */ /* 0x000fe200078828ff */
[-C--:B------:R-:W-:Y:S01]  /*8bc0*/  FMUL R33, R33, R153.reuse ;  /* 0x0000009921217220 */ /* 0x080fe20000400000 */
[----:B------:R-:W-:Y:S01]  /*8bd0*/  ISETP.GT.AND P1, PT, R2, 0x8, P1 ;  /* 0x000000080200780c */ /* 0x000fe20000f24270 */
[----:B------:R-:W-:Y:S01]  /*8be0*/  @P0 STG.E desc[UR52][R4.64+0x4], R25 ;  /* 0x0000041904000986 */ /* 0x000fe2000c101934 */
[----:B------:R-:W-:Y:S01]  /*8bf0*/  ISETP.GT.AND P2, PT, R0, 0x8, PT ;  /* 0x000000080000780c */ /* 0x000fe20003f44270 */
[----:B------:R-:W-:Y:S01]  /*8c00*/  IMAD.X R7, R11, 0x1, R5, P4 ;  /* 0x000000010b077824 */ /* 0x000fe200020e0605 */
[----:B------:R-:W-:Y:S01]  /*8c10*/  ISETP.GT.AND P3, PT, R2, 0x8, P3 ;  /* 0x000000080200780c */ /* 0x000fe20001f64270 */
[-C--:B------:R-:W-:Y:S01]  /*8c20*/  FMUL R11, R32, R153.reuse ;  /* 0x00000099200b7220 */ /* 0x080fe20000400000 */
[----:B------:R-:W-:Y:S01]  /*8c30*/  ISETP.GT.AND P0, PT, R0, 0x9, PT ;  /* 0x000000090000780c */ /* 0x000fe20003f04270 */
[-C--:B------:R-:W-:Y:S01]  /*8c40*/  FMUL R35, R35, R153.reuse ;  /* 0x0000009923237220 */ /* 0x080fe20000400000 */
[----:B------:R-:W-:Y:S01]  /*8c50*/  ISETP.GT.AND P5, PT, R2, RZ, P2 ;  /* 0x000000ff0200720c */ /* 0x000fe200017a4270 */
[-C--:B0-----:R-:W-:Y:S01]  /*8c60*/  FMUL R3, R28, R153.reuse ;  /* 0x000000991c037220 */ /* 0x081fe20000400000 */
[----:B------:R-:W-:Y:S01]  /*8c70*/  ISETP.GT.AND P4, PT, R2, RZ, P0 ;  /* 0x000000ff0200720c */ /* 0x000fe20000784270 */
[----:B------:R-:W-:Y:S01]  /*8c80*/  FMUL R37, R37, R153 ;  /* 0x0000009925257220 */ /* 0x000fe20000400000 */
[----:B------:R-:W-:Y:S01]  /*8c90*/  F2FP.TF32.F32.PACK_B R9, R9 ;  /* 0x00000009ff09723e */ /* 0x000fe200024050ff */
[----:B------:R-:W-:Y:S01]  /*8ca0*/  FMUL R39, R39, R153 ;  /* 0x0000009927277220 */ /* 0x000fe20000400000 */
[----:B------:R-:W-:Y:S01]  /*8cb0*/  F2FP.TF32.F32.PACK_B R27, R27 ;  /* 0x0000001bff1b723e */ /* 0x000fe200024050ff */
[----:B------:R-:W-:Y:S01]  /*8cc0*/  FMUL R41, R41, R153 ;  /* 0x0000009929297220 */ /* 0x000fe20000400000 */
[----:B------:R-:W-:Y:S01]  /*8cd0*/  F2FP.TF32.F32.PACK_B R3, R3 ;  /* 0x00000003ff03723e */ /* 0x000fe200024050ff */
[----:B------:R0:W-:Y:S01]  /*8ce0*/  @P1 STG.E desc[UR52][R6.64], R9 ;  /* 0x0000000906001986 */ /* 0x0001e2000c101934 */
[----:B------:R-:W-:Y:S01]  /*8cf0*/  F2FP.TF32.F32.PACK_B R29, R29 ;  /* 0x0000001dff1d723e */ /* 0x000fe200024050ff */
[-C--:B------:R-:W-:Y:S01]  /*8d00*/  FMUL R43, R43, R153.reuse ;  /* 0x000000992b2b7220 */ /* 0x080fe20000400000 */
[C---:B------:R-:W-:Y:S01]  /*8d10*/  ISETP.GT.AND P1, PT, R0.reuse, 0x10, PT ;  /* 0x000000100000780c */ /* 0x040fe20003f24270 */
[----:B------:R-:W-:Y:S01]  /*8d20*/  @P3 STG.E desc[UR52][R6.64+0x4], R27 ;  /* 0x0000041b06003986 */ /* 0x000fe2000c101934 */
[----:B------:R-:W-:Y:S01]  /*8d30*/  ISETP.GT.AND P3, PT, R0, 0x11, PT ;  /* 0x000000110000780c */ /* 0x000fe20003f64270 */
[-C--:B------:R-:W-:Y:S01]  /*8d40*/  FMUL R45, R45, R153.reuse ;  /* 0x000000992d2d7220 */ /* 0x080fe20000400000 */
[C---:B------:R-:W-:Y:S01]  /*8d50*/  ISETP.GT.AND P2, PT, R2.reuse, 0x8, P2 ;  /* 0x000000080200780c */ /* 0x040fe20001744270 */
[----:B------:R1:W-:Y:S01]  /*8d60*/  @P5 STG.E desc[UR52][R4.64+0x20], R3 ;  /* 0x0000200304005986 */ /* 0x0003e2000c101934 */
[C---:B------:R-:W-:Y:S01]  /*8d70*/  ISETP.GT.AND P0, PT, R2.reuse, 0x8, P0 ;  /* 0x000000080200780c */ /* 0x040fe20000704270 */
[-C--:B------:R-:W-:Y:S01]  /*8d80*/  FMUL R47, R47, R153.reuse ;  /* 0x000000992f2f7220 */ /* 0x080fe20000400000 */
[----:B------:R-:W-:Y:S01]  /*8d90*/  ISETP.GT.AND P5, PT, R2, RZ, P1 ;  /* 0x000000ff0200720c */ /* 0x000fe20000fa4270 */
[----:B------:R-:W-:Y:S01]  /*8da0*/  @P4 STG.E desc[UR52][R4.64+0x24], R29 ;  /* 0x0000241d04004986 */ /* 0x000fe2000c101934 */
        /* <DEDUP_REMOVED lines=8> */
[----:B-1----:R-:W-:Y:S01]  /*8e30*/  FMUL R3, R34, R153 ;  /* 0x0000009922037220 */ /* 0x002fe20000400000 */
[----:B------:R-:W-:Y:S01]  /*8e40*/  F2FP.TF32.F32.PACK_B R33, R33 ;  /* 0x00000021ff21723e */ /* 0x000fe200024050ff */
[----:B------:R0:W-:Y:S01]  /*8e50*/  @P2 STG.E desc[UR52][R6.64+0x20], R9 ;  /* 0x0000200906002986 */ /* 0x0001e2000c101934 */
[----:B------:R-:W-:Y:S01]  /*8e60*/  ISETP.GT.AND P1, PT, R2, 0x8, P1 ;  /* 0x000000080200780c */ /* 0x000fe20000f24270 */
[-C--:B------:R-:W-:Y:S01]  /*8e70*/  FMUL R55, R55, R153.reuse ;  /* 0x0000009937377220 */ /* 0x080fe20000400000 */
[C---:B------:R-:W-:Y:S01]  /*8e80*/  ISETP.GT.AND P2, PT, R0.reuse, 0x19, PT ;  /* 0x000000190000780c */ /* 0x040fe20003f44270 */
[----:B------:R-:W-:Y:S01]  /*8e90*/  @P0 STG.E desc[UR52][R6.64+0x24], R31 ;  /* 0x0000241f06000986 */ /* 0x000fe2000c101934 */
[----:B------:R-:W-:Y:S01]  /*8ea0*/  ISETP.GT.AND P0, PT, R0, 0x18, PT ;  /* 0x000000180000780c */ /* 0x000fe20003f04270 */
[----:B------:R-:W-:Y:S01]  /*8eb0*/  FMUL R57, R57, R153 ;  /* 0x0000009939397220 */ /* 0x000fe20000400000 */
[----:B------:R-:W-:Y:S01]  /*8ec0*/  F2FP.TF32.F32.PACK_B R3, R3 ;  /* 0x00000003ff03723e */ /* 0x000fe200024050ff */
[----:B------:R1:W-:Y:S01]  /*8ed0*/  @P5 STG.E desc[UR52][R4.64+0x40], R11 ;  /* 0x0000400b04005986 */ /* 0x0003e2000c101934 */
[C---:B------:R-:W-:Y:S01]  /*8ee0*/  ISETP.GT.AND P5, PT, R2.reuse, RZ, P0 ;  /* 0x000000ff0200720c */ /* 0x040fe200007a4270 */
[----:B------:R-:W-:Y:S01]  /*8ef0*/  FMUL R59, R59, R153 ;  /* 0x000000993b3b7220 */ /* 0x000fe20000400000 */
[----:B------:R-:W-:Y:S01]  /*8f00*/  F2FP.TF32.F32.PACK_B R35, R35 ;  /* 0x00000023ff23723e */ /* 0x000fe200024050ff */
[----:B------:R-:W-:Y:S01]  /*8f10*/  @P4 STG.E desc[UR52][R4.64+0x44], R33 ;  /* 0x0000442104004986 */ /* 0x000fe2000c101934 */
[----:B------:R-:W-:Y:S01]  /*8f20*/  ISETP.GT.AND P4, PT, R2, 0x8, P3 ;  /* 0x000000080200780c */ /* 0x000fe20001f84270 */
[----:B0-----:R-:W-:Y:S01]  /*8f30*/  FMUL R9, R36, R153 ;  /* 0x0000009924097220 */ /* 0x001fe20000400000 */
[----:B------:R-:W-:Y:S01]  /*8f40*/  ISETP.GT.AND P3, PT, R2, RZ, P2 ;  /* 0x000000ff0200720c */ /* 0x000fe20001764270 */
[----:B------:R0:W-:Y:S01]  /*8f50*/  @P1 STG.E desc[UR52][R6.64+0x40], R3 ;  /* 0x0000400306001986 */ /* 0x0001e2000c101934 */
[----:B------:R-:W-:Y:S01]  /*8f60*/  F2FP.TF32.F32.PACK_B R37, R37 ;  /* 0x00000025ff25723e */ /* 0x000fe200024050ff */
[----:B------:R-:W-:Y:S01]  /*8f70*/  FMUL R61, R61, R153 ;  /* 0x000000993d3d7220 */ /* 0x000fe20000400000 */
[----:B------:R-:W-:Y:S01]  /*8f80*/  F2FP.TF32.F32.PACK_B R9, R9 ;  /* 0x00000009ff09723e */ /* 0x000fe200024050ff */
[-C--:B-1----:R-:W-:Y:S01]  /*8f90*/  FMUL R11, R40, R153.reuse ;  /* 0x00000099280b7220 */ /* 0x082fe20000400000 */
[----:B------:R-:W-:Y:S01]  /*8fa0*/  ISETP.GT.AND P1, PT, R0, 0x20, PT ;  /* 0x000000200000780c */ /* 0x000fe20003f24270 */
[-C--:B------:R-:W-:Y:S01]  /*8fb0*/  FMUL R63, R63, R153.reuse ;  /* 0x000000993f3f7220 */ /* 0x080fe20000400000 */
[C---:B------:R-:W-:Y:S01]  /*8fc0*/  ISETP.GT.AND P0, PT, R2.reuse, 0x8, P0 ;  /* 0x000000080200780c */ /* 0x040fe20000704270 */
[----:B------:R-:W-:Y:S01]  /*8fd0*/  FMUL R65, R65, R153 ;  /* 0x0000009941417220 */ /* 0x000fe20000400000 */
[----:B------:R-:W-:Y:S01]  /*8fe0*/  F2FP.TF32.F32.PACK_B R39, R39 ;  /* 0x00000027ff27723e */ /* 0x000fe200024050ff */
[----:B------:R-:W-:Y:S01]  /*8ff0*/  @P4 STG.E desc[UR52][R6.64+0x44], R35 ;  /* 0x0000442306004986 */ /* 0x000fe2000c101934 */
[----:B------:R-:W-:Y:S01]  /*9000*/  ISETP.GT.AND P4, PT, R2, 0x8, P2 ;  /* 0x000000080200780c */ /* 0x000fe20001784270 */
[-C--:B0-----:R-:W-:Y:S01]  /*9010*/  FMUL R3, R38, R153.reuse ;  /* 0x0000009926037220 */ /* 0x081fe20000400000 */
[----:B------:R-:W-:Y:S01]  /*9020*/  ISETP.GT.AND P2, PT, R0, 0x21, PT ;  /* 0x000000210000780c */ /* 0x000fe20003f44270 */
[----:B------:R0:W-:Y:S01]  /*9030*/  @P5 STG.E desc[UR52][R4.64+0x60], R9 ;  /* 0x0000600904005986 */ /* 0x0001e2000c101934 */
[C---:B------:R-:W-:Y:S01]  /*9040*/  ISETP.GT.AND P5, PT, R2.reuse, RZ, P1 ;  /* 0x000000ff0200720c */ /* 0x040fe20000fa4270 */
[----:B------:R-:W-:Y:S01]  /*9050*/  FMUL R67, R67, R153 ;  /* 0x0000009943437220 */ /* 0x000fe20000400000 */
[----:B------:R-:W-:Y:S01]  /*9060*/  F2FP.TF32.F32.PACK_B R3, R3 ;  /* 0x00000003ff03723e */ /* 0x000fe200024050ff */
[----:B------:R-:W-:Y:S01]  /*9070*/  @P3 STG.E desc[UR52][R4.64+0x64], R37 ;  /* 0x0000642504003986 */ /* 0x000fe2000c101934 */
[----:B------:R-:W-:Y:S01]  /*9080*/  ISETP.GT.AND P3, PT, R2, RZ, P2 ;  /* 0x000000ff0200720c */ /* 0x000fe20001764270 */
[----:B------:R-:W-:Y:S01]  /*9090*/  FMUL R69, R69, R153 ;  /* 0x0000009945457220 */ /* 0x000fe20000400000 */
[----:B------:R-:W-:Y:S01]  /*90a0*/  F2FP.TF32.F32.PACK_B R11, R11 ;  /* 0x0000000bff0b723e */ /* 0x000fe200024050ff */
[----:B------:R1:W-:Y:S01]  /*90b0*/  @P0 STG.E desc[UR52][R6.64+0x60], R3 ;  /* 0x0000600306000986 */ /* 0x0003e2000c101934 */
[----:B------:R-:W-:Y:S01]  /*90c0*/  F2FP.TF32.F32.PACK_B R41, R41 ;  /* 0x00000029ff29723e */ /* 0x000fe200024050ff */
[-C--:B------:R-:W-:Y:S01]  /*90d0*/  FMUL R71, R71, R153.reuse ;  /* 0x0000009947477220 */ /* 0x080fe20000400000 */
[----:B------:R-:W-:Y:S01]  /*90e0*/  ISETP.GT.AND P0, PT, R0, 0x28, PT ;  /* 0x000000280000780c */ /* 0x000fe20003f04270 */
[----:B------:R-:W-:Y:S01]  /*90f0*/  @P4 STG.E desc[UR52][R6.64+0x64], R39 ;  /* 0x0000642706004986 */ /* 0x000fe2000c101934 */
[----:B------:R-:W-:Y:S01]  /*9100*/  ISETP.GT.AND P1, PT, R2, 0x8, P1 ;  /* 0x000000080200780c */ /* 0x000fe20000f24270 */
[-C--:B0-----:R-:W-:Y:S01]  /*9110*/  FMUL R9, R44, R153.reuse ;  /* 0x000000992c097220 */ /* 0x081fe20000400000 */
[----:B------:R-:W-:Y:S01]  /*9120*/  ISETP.GT.AND P4, PT, R2, 0x8, P2 ;  /* 0x000000080200780c */ /* 0x000fe20001784270 */
[----:B------:R0:W-:Y:S01]  /*9130*/  @P5 STG.E desc[UR52][R4.64+0x80], R11 ;  /* 0x0000800b04005986 */ /* 0x0001e2000c101934 */
[----:B------:R-:W-:Y:S01]  /*9140*/  ISETP.GT.AND P2, PT, R0, 0x29, PT ;  /* 0x000000290000780c */ /* 0x000fe20003f44270 */
[-C--:B------:R-:W-:Y:S01]  /*9150*/  FMUL R73, R73, R153.reuse ;  /* 0x0000009949497220 */ /* 0x080fe20000400000 */
[----:B------:R-:W-:Y:S01]  /*9160*/  ISETP.GT.AND P5, PT, R2, RZ, P0 ;  /* 0x000000ff0200720c */ /* 0x000fe200007a4270 */
[-C--:B-1----:R-:W-:Y:S01]  /*9170*/  FMUL R3, R42, R153.reuse ;  /* 0x000000992a037220 */ /* 0x082fe20000400000 */
[----:B------:R-:W-:Y:S01]  /*9180*/  @P3 STG.E desc[UR52][R4.64+0x84], R41 ;  /* 0x0000842904003986 */ /* 0x000fe2000c101934 */
[----:B------:R-:W-:Y:S01]  /*9190*/  ISETP.GT.AND P3, PT, R2, RZ, P2 ;  /* 0x000000ff0200720c */ /* 0x000fe20001764270 */
[----:B------:R-:W-:Y:S01]  /*91a0*/  FMUL R75, R75, R153 ;  /* 0x000000994b4b7220 */ /* 0x000fe20000400000 */
[----:B------:R-:W-:Y:S01]  /*91b0*/  F2FP.TF32.F32.PACK_B R43, R43 ;  /* 0x0000002bff2b723e */ /* 0x000fe200024050ff */
[----:B------:R-:W-:Y:S01]  /*91c0*/  FMUL R77, R77, R153 ;  /* 0x000000994d4d7220 */ /* 0x000fe20000400000 */
[----:B------:R-:W-:Y:S01]  /*91d0*/  F2FP.TF32.F32.PACK_B R3, R3 ;  /* 0x00000003ff03723e */ /* 0x000fe200024050ff */
[----:B------:R-:W-:Y:S01]  /*91e0*/  FMUL R79, R79, R153 ;  /* 0x000000994f4f7220 */ /* 0x000fe20000400000 */
[----:B------:R-:W-:Y:S01]  /*91f0*/  F2FP.TF32.F32.PACK_B R9, R9 ;  /* 0x00000009ff09723e */ /* 0x000fe200024050ff */
[----:B0-----:R-:W-:Y:S01]  /*9200*/  FMUL R11, R48, R153 ;  /* 0x00000099300b7220 */ /* 0x001fe20000400000 */
[----:B------:R-:W-:Y:S01]  /*9210*/  F2FP.TF32.F32.PACK_B R45, R45 ;  /* 0x0000002dff2d723e */ /* 0x000fe200024050ff */
[----:B------:R0:W-:Y:S01]  /*9220*/  @P1 STG.E desc[UR52][R6.64+0x80], R3 ;  /* 0x0000800306001986 */ /* 0x0001e2000c101934 */
[----:B------:R-:W-:Y:S01]  /*9230*/  ISETP.GT.AND P1, PT, R0, 0x30, PT ;  /* 0x000000300000780c */ /* 0x000fe20003f24270 */
[-C--:B------:R-:W-:Y:S01]  /*9240*/  FMUL R81, R81, R153.reuse ;  /* 0x0000009951517220 */ /* 0x080fe20000400000 */
[C---:B------:R-:W-:Y:S01]  /*9250*/  ISETP.GT.AND P0, PT, R2.reuse, 0x8, P0 ;  /* 0x000000080200780c */ /* 0x040fe20000704270 */
[----:B------:R-:W-:Y:S01]  /*9260*/  @P4 STG.E desc[UR52][R6.64+0x84], R43 ;  /* 0x0000842b06004986 */ /* 0x000fe2000c101934 */
[----:B------:R-:W-:Y:S01]  /*9270*/  ISETP.GT.AND P4, PT, R2, 0x8, P2 ;  /* 0x000000080200780c */ /* 0x000fe20001784270 */
[-C--:B------:R-:W-:Y:S01]  /*9280*/  FMUL R83, R83, R153.reuse ;  /* 0x0000009953537220 */ /* 0x080fe20000400000 */
[----:B------:R-:W-:Y:S01]  /*9290*/  ISETP.GT.AND P2, PT, R0, 0x31, PT ;  /* 0x000000310000780c */ /* 0x000fe20003f44270 */
[----:B------:R1:W-:Y:S01]  /*92a0*/  @P5 STG.E desc[UR52][R4.64+0xa0], R9 ;  /* 0x0000a00904005986 */ /* 0x0003e2000c101934 */
[----:B------:R-:W-:Y:S01]  /*92b0*/  ISETP.GT.AND P5, PT, R2, RZ, P1 ;  /* 0x000000ff0200720c */ /* 0x000fe20000fa4270 */
[----:B------:R-:W-:Y:S01]  /*92c0*/  FMUL R85, R85, R153 ;  /* 0x0000009955557220 */ /* 0x000fe20000400000 */
[----:B------:R-:W-:Y:S01]  /*92d0*/  F2FP.TF32.F32.PACK_B R47, R47 ;  /* 0x0000002fff2f723e */ /* 0x000fe200024050ff */
[-C--:B0-----:R-:W-:Y:S01]  /*92e0*/  FMUL R3, R46, R153.reuse ;  /* 0x000000992e037220 */ /* 0x081fe20000400000 */
        /* <DEDUP_REMOVED lines=8> */
[-C--:B-1----:R-:W-:Y:S01]  /*9370*/  FMUL R9, R52, R153.reuse ;  /* 0x0000009934097220 */ /* 0x082fe20000400000 */
[----:B------:R-:W-:Y:S01]  /*9380*/  ISETP.GT.AND P1, PT, R2, 0x8, P1 ;  /* 0x000000080200780c */ /* 0x000fe20000f24270 */
[----:B------:R0:W-:Y:S01]  /*9390*/  @P0 STG.E desc[UR52][R6.64+0xa0], R3 ;  /* 0x0000a00306000986 */ /* 0x0001e2000c101934 */
[----:B------:R-:W-:Y:S01]  /*93a0*/  ISETP.GT.AND P0, PT, R0, 0x38, PT ;  /* 0x000000380000780c */ /* 0x000fe20003f04270 */
[----:B------:R-:W-:Y:S01]  /*93b0*/  FMUL R93, R93, R153 ;  /* 0x000000995d5d7220 */ /* 0x000fe20000400000 */
[----:B------:R-:W-:Y:S01]  /*93c0*/  F2FP.TF32.F32.PACK_B R51, R51 ;  /* 0x00000033ff33723e */ /* 0x000fe200024050ff */
        /* <DEDUP_REMOVED lines=10> */
[C---:B------:R-:W-:Y:S01]  /*9470*/  ISETP.GT.AND P3, PT, R2.reuse, RZ, P2 ;  /* 0x000000ff0200720c */ /* 0x040fe20001764270 */
[----:B------:R-:W-:Y:S01]  /*9480*/  FMUL R99, R99, R153 ;  /* 0x0000009963637220 */ /* 0x000fe20000400000 */
[----:B------:R-:W-:Y:S01]  /*9490*/  F2FP.TF32.F32.PACK_B R53, R53 ;  /* 0x00000035ff35723e */ /* 0x000fe200024050ff */
[----:B------:R-:W-:Y:S01]  /*94a0*/  FMUL R101, R101, R153 ;  /* 0x0000009965657220 */ /* 0x000fe20000400000 */
[----:B------:R-:W-:Y:S01]  /*94b0*/  F2FP.TF32.F32.PACK_B R3, R3 ;  /* 0x00000003ff03723e */ /* 0x000fe200024050ff */
[-C--:B------:R-:W-:Y:S01]  /*94c0*/  FMUL R103, R103, R153.reuse ;  /* 0x0000009967677220 */ /* 0x080fe20000400000 */
[----:B------:R-:W-:Y:S01]  /*94d0*/  ISETP.GT.AND P0, PT, R2, 0x8, P0 ;  /* 0x000000080200780c */ /* 0x000fe20000704270 */
[----:B-1----:R-:W-:Y:S01]  /*94e0*/  FMUL R11, R56, R153 ;  /* 0x00000099380b7220 */ /* 0x002fe20000400000 */
[----:B------:R-:W-:Y:S01]  /*94f0*/  F2FP.TF32.F32.PACK_B R55, R55 ;  /* 0x00000037ff37723e */ /* 0x000fe200024050ff */
        /* <DEDUP_REMOVED lines=15> */
[-C--:B------:R-:W-:Y:S01]  /*95f0*/  FMUL R111, R111, R153.reuse ;  /* 0x000000996f6f7220 */ /* 0x080fe20000400000 */
[----:B------:R-:W-:Y:S01]  /*9600*/  ISETP.GT.AND P1, PT, R2, 0x8, P1 ;  /* 0x000000080200780c */ /* 0x000fe20000f24270 */
[----:B------:R-:W-:Y:S01]  /*9610*/  FMUL R113, R113, R153 ;  /* 0x0000009971717220 */ /* 0x000fe20000400000 */
[----:B------:R-:W-:Y:S01]  /*9620*/  F2FP.TF32.F32.PACK_B R3, R3 ;  /* 0x00000003ff03723e */ /* 0x000fe200024050ff */
[-C--:B------:R-:W-:Y:S01]  /*9630*/  FMUL R115, R115, R153.reuse ;  /* 0x0000009973737220 */ /* 0x080fe20000400000 */
[----:B-1----:R-:W-:Y:S01]  /*9640*/  FMUL R9, R60, R153 ;  /* 0x000000993c097220 */ /* 0x002fe20000400000 */
[----:B------:R-:W-:Y:S01]  /*9650*/  F2FP.TF32.F32.PACK_B R59, R59 ;  /* 0x0000003bff3b723e */ /* 0x000fe200024050ff */
[-C--:B------:R-:W-:Y:S01]  /*9660*/  FMUL R117, R117, R153.reuse ;  /* 0x0000009975757220 */ /* 0x080fe20000400000 */
        /* <DEDUP_REMOVED lines=62> */
[----:B------:R-:W-:-:S02]  /*9a50*/  ISETP.GT.AND P0, PT, R2, 0x8, P0 ;  /* 0x000000080200780c */ /* 0x000fc40000704270 */
[----:B------:R-:W-:Y:S01]  /*9a60*/  F2FP.TF32.F32.PACK_B R3, R3 ;  /* 0x00000003ff03723e */ /* 0x000fe200024050ff */
[----:B-1----:R-:W-:Y:S01]  /*9a70*/  FMUL R11, R72, R153 ;  /* 0x00000099480b7220 */ /* 0x002fe20000400000 */
[----:B------:R-:W-:-:S03]  /*9a80*/  F2FP.TF32.F32.PACK_B R71, R71 ;  /* 0x00000047ff47723e */ /* 0x000fc600024050ff */
[----:B------:R0:W-:Y:S01]  /*9a90*/  @P1 STG.E desc[UR52][R6.64+0x140], R3 ;  /* 0x0001400306001986 */ /* 0x0001e2000c101934 */
[----:B------:R-:W-:Y:S02]  /*9aa0*/  ISETP.GT.AND P1, PT, R0, 0x60, PT ;  /* 0x000000600000780c */ /* 0x000fe40003f24270 */
[----:B------:R-:W-:Y:S01]  /*9ab0*/  F2FP.TF32.F32.PACK_B R11, R11 ;  /* 0x0000000bff0b723e */ /* 0x000fe200024050ff */
[----:B------:R-:W-:Y:S01]  /*9ac0*/  @P4 STG.E desc[UR52][R6.64+0x144], R67 ;  /* 0x0001444306004986 */ /* 0x000fe2000c101934 */
[----:B------:R-:W-:Y:S02]  /*9ad0*/  ISETP.GT.AND P4, PT, R2, 0x8, P2 ;  /* 0x000000080200780c */ /* 0x000fe40001784270 */
[----:B------:R-:W-:Y:S01]  /*9ae0*/  ISETP.GT.AND P2, PT, R0, 0x61, PT ;  /* 0x000000610000780c */ /* 0x000fe20003f44270 */
[----:B------:R1:W-:Y:S01]  /*9af0*/  @P5 STG.E desc[UR52][R4.64+0x160], R9 ;  /* 0x0001600904005986 */ /* 0x0003e2000c101934 */
[----:B------:R-:W-:Y:S02]  /*9b00*/  ISETP.GT.AND P5, PT, R2, RZ, P1 ;  /* 0x000000ff0200720c */ /* 0x000fe40000fa4270 */
[----:B------:R-:W-:Y:S01]  /*9b10*/  F2FP.TF32.F32.PACK_B R73, R73 ;  /* 0x00000049ff49723e */ /* 0x000fe200024050ff */
[----:B0-----:R-:W-:Y:S01]  /*9b20*/  FMUL R3, R70, R153 ;  /* 0x0000009946037220 */ /* 0x001fe20000400000 */
[----:B------:R-:W-:Y:S01]  /*9b30*/  @P3 STG.E desc[UR52][R4.64+0x164], R69 ;  /* 0x0001644504003986 */ /* 0x000fe2000c101934 */
[----:B------:R-:W-:-:S02]  /*9b40*/  ISETP.GT.AND P3, PT, R2, RZ, P2 ;  /* 0x000000ff0200720c */ /* 0x000fc40001764270 */
[----:B------:R-:W-:Y:S02]  /*9b50*/  ISETP.GT.AND P1, PT, R2, 0x8, P1 ;  /* 0x000000080200780c */ /* 0x000fe40000f24270 */
        /* <DEDUP_REMOVED lines=252> */
[----:B------:R-:W-:Y:S01]  /*ab20*/  @P3 STG.E desc[UR52][R4.64+0x364], R133 ;  /* 0x0003648504003986 */ /* 0x000fe2000c101934 */
[----:B0-----:R-:W-:Y:S01]  /*ab30*/  FMUL R3, R134, R153 ;  /* 0x0000009986037220 */ /* 0x001fe20000400000 */
[----:B------:R-:W-:-:S02]  /*ab40*/  ISETP.GT.AND P3, PT, R2, RZ, P2 ;  /* 0x000000ff0200720c */ /* 0x000fc40001764270 */
[----:B------:R-:W-:Y:S02]  /*ab50*/  ISETP.GT.AND P1, PT, R2, 0x8, P1 ;  /* 0x000000080200780c */ /* 0x000fe40000f24270 */
[----:B------:R-:W-:Y:S01]  /*ab60*/  F2FP.TF32.F32.PACK_B R3, R3 ;  /* 0x00000003ff03723e */ /* 0x000fe200024050ff */
[----:B-1----:R-:W-:Y:S01]  /*ab70*/  FMUL R9, R140, R153 ;  /* 0x000000998c097220 */ /* 0x002fe20000400000 */
[----:B------:R-:W-:-:S03]  /*ab80*/  F2FP.TF32.F32.PACK_B R139, R139 ;  /* 0x0000008bff8b723e */ /* 0x000fc600024050ff */
[----:B------:R0:W-:Y:S01]  /*ab90*/  @P0 STG.E desc[UR52][R6.64+0x360], R3 ;  /* 0x0003600306000986 */ /* 0x0001e2000c101934 */
[----:B------:R-:W-:Y:S02]  /*aba0*/  F2FP.TF32.F32.PACK_B R141, R141 ;  /* 0x0000008dff8d723e */ /* 0x000fe400024050ff */
[----:B------:R-:W-:Y:S01]  /*abb0*/  F2FP.TF32.F32.PACK_B R9, R9 ;  /* 0x00000009ff09723e */ /* 0x000fe200024050ff */
[----:B------:R-:W-:Y:S01]  /*abc0*/  @P4 STG.E desc[UR52][R6.64+0x364], R135 ;  /* 0x0003648706004986 */ /* 0x000fe2000c101934 */
[C---:B------:R-:W-:Y:S02]  /*abd0*/  ISETP.GT.AND P4, PT, R0.reuse, 0xe8, PT ;  /* 0x000000e80000780c */ /* 0x040fe40003f84270 */
[----:B------:R-:W-:Y:S01]  /*abe0*/  F2FP.TF32.F32.PACK_B R143, R143 ;  /* 0x0000008fff8f723e */ /* 0x000fe200024050ff */
[----:B------:R1:W-:Y:S01]  /*abf0*/  @P5 STG.E desc[UR52][R4.64+0x380], R11 ;  /* 0x0003800b04005986 */ /* 0x0003e2000c101934 */
[----:B------:R-:W-:Y:S02]  /*ac00*/  ISETP.GT.AND P5, PT, R0, 0xe9, PT ;  /* 0x000000e90000780c */ /* 0x000fe40003fa4270 */
[----:B------:R-:W-:Y:S01]  /*ac10*/  F2FP.TF32.F32.PACK_B R145, R145 ;  /* 0x00000091ff91723e */ /* 0x000fe200024050ff */
[----:B------:R-:W-:Y:S01]  /*ac20*/  @P3 STG.E desc[UR52][R4.64+0x384], R137 ;  /* 0x0003848904003986 */ /* 0x000fe2000c101934 */
[----:B------:R-:W-:Y:S01]  /*ac30*/  ISETP.GT.AND P3, PT, R2, 0x8, P2 ;  /* 0x000000080200780c */ /* 0x000fe20001764270 */
[----:B0-----:R-:W-:Y:S01]  /*ac40*/  FMUL R3, R138, R153 ;  /* 0x000000998a037220 */ /* 0x001fe20000400000 */
[----:B------:R-:W-:-:S02]  /*ac50*/  ISETP.GT.AND P2, PT, R2, RZ, P4 ;  /* 0x000000ff0200720c */ /* 0x000fc40002744270 */
[C---:B------:R-:W-:Y:S02]  /*ac60*/  ISETP.GT.AND P0, PT, R2.reuse, RZ, P5 ;  /* 0x000000ff0200720c */ /* 0x040fe40002f04270 */
[----:B------:R-:W-:Y:S01]  /*ac70*/  ISETP.GT.AND P4, PT, R2, 0x8, P4 ;  /* 0x000000080200780c */ /* 0x000fe20002784270 */
[----:B-1----:R-:W-:Y:S01]  /*ac80*/  FMUL R11, R142, R153 ;  /* 0x000000998e0b7220 */ /* 0x002fe20000400000 */
[----:B------:R-:W-:Y:S02]  /*ac90*/  ISETP.GT.AND P5, PT, R2, 0x8, P5 ;  /* 0x000000080200780c */ /* 0x000fe40002fa4270 */
[----:B------:R-:W-:Y:S02]  /*aca0*/  F2FP.TF32.F32.PACK_B R3, R3 ;  /* 0x00000003ff03723e */ /* 0x000fe400024050ff */
[----:B------:R-:W-:Y:S02]  /*acb0*/  F2FP.TF32.F32.PACK_B R11, R11 ;  /* 0x0000000bff0b723e */ /* 0x000fe400024050ff */
[----:B------:R-:W-:Y:S01]  /*acc0*/  F2FP.TF32.F32.PACK_B R147, R147 ;  /* 0x00000093ff93723e */ /* 0x000fe200024050ff */
[----:B------:R0:W-:Y:S01]  /*acd0*/  @P1 STG.E desc[UR52][R6.64+0x380], R3 ;  /* 0x0003800306001986 */ /* 0x0001e2000c101934 */
[----:B------:R-:W-:-:S02]  /*ace0*/  ISETP.GT.AND P1, PT, R0, 0xf8, PT ;  /* 0x000000f80000780c */ /* 0x000fc40003f24270 */
        /* <DEDUP_REMOVED lines=8> */
[----:B0-----:R-:W-:Y:S01]  /*ad70*/  FMUL R3, R144, R153 ;  /* 0x0000009990037220 */ /* 0x001fe20000400000 */
[----:B------:R-:W-:-:S02]  /*ad80*/  ISETP.GT.AND P0, PT, R0, 0xf9, PT ;  /* 0x000000f90000780c */ /* 0x000fc40003f04270 */
[----:B------:R0:W-:Y:S01]  /*ad90*/  @P4 STG.E desc[UR52][R6.64+0x3a0], R11 ;  /* 0x0003a00b06004986 */ /* 0x0001e2000c101934 */
[C---:B------:R-:W-:Y:S02]  /*ada0*/  ISETP.GT.AND P4, PT, R2.reuse, RZ, P2 ;  /* 0x000000ff0200720c */ /* 0x040fe40001784270 */
[----:B------:R-:W-:Y:S01]  /*adb0*/  F2FP.TF32.F32.PACK_B R3, R3 ;  /* 0x00000003ff03723e */ /* 0x000fe200024050ff */
[----:B------:R-:W-:Y:S01]  /*adc0*/  @P5 STG.E desc[UR52][R6.64+0x3a4], R143 ;  /* 0x0003a48f06005986 */ /* 0x000fe2000c101934 */
[----:B------:R-:W-:Y:S01]  /*add0*/  ISETP.GT.AND P5, PT, R2, RZ, P3 ;  /* 0x000000ff0200720c */ /* 0x000fe20001fa4270 */
[----:B-1----:R-:W-:Y:S01]  /*ade0*/  FMUL R9, R146, R153 ;  /* 0x0000009992097220 */ /* 0x002fe20000400000 */
[C---:B------:R-:W-:Y:S02]  /*adf0*/  ISETP.GT.AND P3, PT, R2.reuse, 0x8, P3 ;  /* 0x000000080200780c */ /* 0x040fe40001f64270 */
[----:B------:R-:W-:Y:S02]  /*ae00*/  ISETP.GT.AND P2, PT, R2, 0x8, P2 ;  /* 0x000000080200780c */ /* 0x000fe40001744270 */
[----:B------:R-:W-:Y:S01]  /*ae10*/  F2FP.TF32.F32.PACK_B R9, R9 ;  /* 0x00000009ff09723e */ /* 0x000fe200024050ff */
[----:B0-----:R-:W-:-:S05]  /*ae20*/  FMUL R11, R150, R153 ;  /* 0x00000099960b7220 */ /* 0x001fca0000400000 */
[----:B------:R-:W-:Y:S01]  /*ae30*/  F2FP.TF32.F32.PACK_B R11, R11 ;  /* 0x0000000bff0b723e */ /* 0x000fe200024050ff */
[----:B------:R0:W-:Y:S01]  /*ae40*/  @P5 STG.E desc[UR52][R4.64+0x3c0], R3 ;  /* 0x0003c00304005986 */ /* 0x0001e2000c101934 */
[C---:B------:R-:W-:Y:S02]  /*ae50*/  ISETP.GT.AND P5, PT, R2.reuse, RZ, P1 ;  /* 0x000000ff0200720c */ /* 0x040fe40000fa4270 */
[C---:B------:R-:W-:Y:S01]  /*ae60*/  ISETP.GT.AND P1, PT, R2.reuse, 0x8, P1 ;  /* 0x000000080200780c */ /* 0x040fe20000f24270 */
[----:B------:R-:W-:Y:S01]  /*ae70*/  @P4 STG.E desc[UR52][R4.64+0x3c4], R145 ;  /* 0x0003c49104004986 */ /* 0x000fe2000c101934 */
[C---:B------:R-:W-:Y:S02]  /*ae80*/  ISETP.GT.AND P4, PT, R2.reuse, RZ, P0 ;  /* 0x000000ff0200720c */ /* 0x040fe40000784270 */
[----:B------:R-:W-:Y:S01]  /*ae90*/  ISETP.GT.AND P0, PT, R2, 0x8, P0 ;  /* 0x000000080200780c */ /* 0x000fe20000704270 */
[----:B------:R-:W-:Y:S02]  /*aea0*/  @P3 IMAD.MOV.U32 R2, RZ, RZ, R6 ;  /* 0x000000ffff023224 */ /* 0x000fe400078e0006 */
[----:B0-----:R-:W-:-:S05]  /*aeb0*/  @P3 IMAD.MOV.U32 R3, RZ, RZ, R7 ;  /* 0x000000ffff033224 */ /* 0x001fca00078e0007 */
[----:B------:R0:W-:Y:S02]  /*aec0*/  @P3 STG.E desc[UR52][R2.64+0x3c0], R9 ;  /* 0x0003c00902003986 */ /* 0x0001e4000c101934 */
[----:B0-----:R-:W-:Y:S02]  /*aed0*/  @P2 IMAD.MOV.U32 R2, RZ, RZ, R6 ;  /* 0x000000ffff022224 */ /* 0x001fe400078e0006 */
[----:B------:R-:W-:-:S05]  /*aee0*/  @P2 IMAD.MOV.U32 R3, RZ, RZ, R7 ;  /* 0x000000ffff032224 */ /* 0x000fca00078e0007 */
[----:B------:R0:W-:Y:S02]  /*aef0*/  @P2 STG.E desc[UR52][R2.64+0x3c4], R147 ;  /* 0x0003c49302002986 */ /* 0x0001e4000c101934 */
[----:B0-----:R-:W-:Y:S02]  /*af00*/  @P5 IMAD.MOV.U32 R2, RZ, RZ, R4 ;  /* 0x000000ffff025224 */ /* 0x001fe400078e0004 */
[----:B------:R-:W-:-:S05]  /*af10*/  @P5 IMAD.MOV.U32 R3, RZ, RZ, R5 ;  /* 0x000000ffff035224 */ /* 0x000fca00078e0005 */
[----:B------:R0:W-:Y:S04]  /*af20*/  @P5 STG.E desc[UR52][R2.64+0x3e0], R13 ;  /* 0x0003e00d02005986 */ /* 0x0001e8000c101934 */
[----:B------:R1:W-:Y:S01]  /*af30*/  @P4 STG.E desc[UR52][R4.64+0x3e4], R149 ;  /* 0x0003e49504004986 */ /* 0x0003e2000c101934 */
[----:B0-----:R-:W-:Y:S02]  /*af40*/  @P1 IMAD.MOV.U32 R2, RZ, RZ, R6 ;  /* 0x000000ffff021224 */ /* 0x001fe400078e0006 */
[----:B------:R-:W-:-:S05]  /*af50*/  @P1 IMAD.MOV.U32 R3, RZ, RZ, R7 ;  /* 0x000000ffff031224 */ /* 0x000fca00078e0007 */
[----:B------:R1:W-:Y:S04]  /*af60*/  @P1 STG.E desc[UR52][R2.64+0x3e0], R11 ;  /* 0x0003e00b02001986 */ /* 0x0003e8000c101934 */
[----:B------:R1:W-:Y:S02]  /*af70*/  @P0 STG.E desc[UR52][R6.64+0x3e4], R151 ;  /* 0x0003e49706000986 */ /* 0x0003e4000c101934 */
.L_x_296:
[----:B------:R-:W-:Y:S05]  /*af80*/  BSYNC B0 ;  /* 0x0000000000007941 */ /* 0x000fea0003800000 */
.L_x_42:
[----:B-1----:R-:W-:Y:S01]  /*af90*/  IMAD.U32 R2, RZ, RZ, UR48 ;  /* 0x00000030ff027e24 */ /* 0x002fe2000f8e00ff */
[----:B------:R-:W-:Y:S01]  /*afa0*/  ULDC.64 UR4, c[0x0][0x650] ;  /* 0x0001940000047ab9 */ /* 0x000fe20000000a00 */
[----:B0-----:R-:W-:Y:S02]  /*afb0*/  IMAD.U32 R3, RZ, RZ, UR46 ;  /* 0x0000002eff037e24 */ /* 0x001fe4000f8e00ff */
[----:B------:R0:W-:Y:S01]  /*afc0*/  SYNCS.ARRIVE.TRANS64.A1T0 RZ, [R2+UR50], RZ ;  /* 0x000000ff02ff79a7 */ /* 0x0001e20008100032 */
[----:B------:R-:W-:Y:S02]  /*afd0*/  IMAD.U32 R0, RZ, RZ, UR46 ;  /* 0x0000002eff007e24 */ /* 0x000fe4000f8e00ff */
[----:B------:R-:W-:Y:S01]  /*afe0*/  LEA R16, P0, R3, R16, 0x1 ;  /* 0x0000001003107211 */ /* 0x000fe200078008ff */
[----:B-----5:R-:W-:Y:S02]  /*aff0*/  IMAD.MOV.U32 R18, RZ, RZ, -0x1 ;  /* 0xffffffffff127424 */ /* 0x020fe400078e00ff */
[----:B------:R-:W-:-:S02]  /*b000*/  IMAD.MOV.U32 R19, RZ, RZ, -0x1 ;  /* 0xffffffffff137424 */ /* 0x000fc400078e00ff */
[----:B0-----:R-:W-:-:S05]  /*b010*/  IMAD.U32 R2, RZ, RZ, UR37 ;  /* 0x00000025ff027e24 */ /* 0x001fca000f8e00ff */
[----:B------:R-:W-:Y:S01]  /*b020*/  LEA.HI.X R17, R0, R17, R2, 0x1, P0 ;  /* 0x0000001100117211 */ /* 0x000fe200000f0c02 */
[----:B------:R-:W-:Y:S01]  /*b030*/  IMAD.MOV.U32 R2, RZ, RZ, -0x1 ;  /* 0xffffffffff027424 */ /* 0x000fe200078e00ff */
[----:B------:R-:W-:Y:S02]  /*b040*/  ISETP.GE.U32.AND P0, PT, R16, UR4, PT ;  /* 0x0000000410007c0c */ /* 0x000fe4000bf06070 */
[----:B------:R-:W-:Y:S02]  /*b050*/  PRMT R0, RZ, 0x7610, R0 ;  /* 0x00007610ff007816 */ /* 0x000fe40000000000 */
[----:B------:R-:W-:-:S13]  /*b060*/  ISETP.GE.U32.AND.EX P0, PT, R17, UR5, PT, P0 ;  /* 0x0000000511007c0c */ /* 0x000fda000bf06100 */
[----:B------:R-:W-:Y:S05]  /*b070*/  @P0 BRA `(.L_x_297) ;  /* 0x00000004008c0947 */ /* 0x000fea0003800000 */
[----:B------:R-:W0:Y:S01]  /*b080*/  S2UR UR6, SR_CTAID.X ;  /* 0x00000000000679c3 */ /* 0x000e220000002500 */
[----:B------:R-:W-:Y:S01]  /*b090*/  ULDC.64 UR4, c[0x0][0x628] ;  /* 0x00018a0000047ab9 */ /* 0x000fe20000000a00 */
[----:B------:R-:W-:Y:S01]  /*b0a0*/  ULDC UR7, c[0x0][0x150] ;  /* 0x0000540000077ab9 */ /* 0x000fe20000000800 */
[----:B------:R-:W-:Y:S01]  /*b0b0*/  ISETP.NE.U32.AND P0, PT, RZ, UR4, PT ;  /* 0x00000004ff007c0c */ /* 0x000fe2000bf05070 */
[----:B------:R-:W-:Y:S01]  /*b0c0*/  ULDC UR15, c[0x0][0x630] ;  /* 0x00018c00000f7ab9 */ /* 0x000fe20000000800 */
[C---:B------:R-:W-:Y:S01]  /*b0d0*/  R2UR UR16, R16.reuse ;  /* 0x00000000101072ca */ /* 0x040fe200000e0000 */
[----:B------:R-:W-:Y:S01]  /*b0e0*/  ULDC UR18, c[0x0][0x154] ;  /* 0x0000550000127ab9 */ /* 0x000fe20000000800 */
[----:B------:R-:W-:Y:S01]  /*b0f0*/  ISETP.NE.AND.EX P0, PT, RZ, UR5, PT, P0 ;  /* 0x00000005ff007c0c */ /* 0x000fe2000bf05300 */
[----:B------:R-:W1:Y:S01]  /*b100*/  S2UR UR20, SR_CTAID.Y ;  /* 0x00000000001479c3 */ /* 0x000e620000002600 */
[----:B------:R-:W-:Y:S02]  /*b110*/  R2UR UR17, R17 ;  /* 0x00000000111172ca */ /* 0x000fe400000e0000 */
[----:B------:R-:W-:-:S02]  /*b120*/  R2UR UR12, R16 ;  /* 0x00000000100c72ca */ /* 0x000fc400000e0000 */
[----:B------:R-:W-:Y:S02]  /*b130*/  R2UR UR13, R17 ;  /* 0x00000000110d72ca */ /* 0x000fe400000e0000 */
[----:B0-----:R-:W-:-:S05]  /*b140*/  I2FP.F32.U32 R0, UR6 ;  /* 0x0000000600007c45 */ /* 0x001fca0008201000 */
[----:B------:R-:W-:-:S04]  /*b150*/  FMUL R0, R0, UR7 ;  /* 0x0000000700007c20 */ /* 0x000fc80008400000 */
[----:B------:R0:W0:Y:S01]  /*b160*/  F2I.U32.TRUNC.NTZ R2, R0 ;  /* 0x0000000000027305 */ /* 0x000022000020f000 */
[----:B-1----:R-:W-:Y:S05]  /*b170*/  @!P0 BRA `(.L_x_298) ;  /* 0x0000000000308947 */ /* 0x002fea0003800000 */
        /* <DEDUP_REMOVED lines=12> */
.L_x_298:
[----:B------:R-:W-:Y:S01]  /*b240*/  USHF.R.U64 UR12, UR12, UR15, UR13 ;  /* 0x0000000f0c0c7299 */ /* 0x000fe2000800120d */
[----:B0-----:R-:W-:Y:S01]  /*b250*/  I2FP.F32.U32 R0, UR20 ;  /* 0x0000001400007c45 */ /* 0x001fe20008201000 */
[----:B------:R-:W-:Y:S02]  /*b260*/  USHF.R.U32.HI UR4, URZ, UR15, UR13 ;  /* 0x0000000f3f047299 */ /* 0x000fe4000801160d */
[----:B------:R-:W-:Y:S02]  /*b270*/  UIADD3 UR7, UP0, URZ, -UR12, URZ ;  /* 0x8000000c3f077290 */ /* 0x000fe4000ff1e03f */
[----:B------:R-:W-:Y:S01]  /*b280*/  FMUL R0, R0, UR18 ;  /* 0x0000001200007c20 */ /* 0x000fe20008400000 */
[----:B------:R-:W-:Y:S01]  /*b290*/  ULDC.64 UR10, c[0x0][0x620] ;  /* 0x00018800000a7ab9 */ /* 0x000fe20000000a00 */
[----:B------:R-:W-:Y:S01]  /*b2a0*/  UIADD3.X UR4, URZ, ~UR4, URZ, UP0, !UPT ;  /* 0x800000043f047290 */ /* 0x000fe200087fe43f */
[----:B------:R-:W-:Y:S01]  /*b2b0*/  UMOV UR8, UR16 ;  /* 0x0000001000087c82 */ /* 0x000fe20008000000 */
[----:B------:R-:W-:-:S02]  /*b2c0*/  UMOV UR9, UR17 ;  /* 0x0000001100097c82 */ /* 0x000fc40008000000 */
[----:B------:R-:W0:Y:S01]  /*b2d0*/  F2I.U32.TRUNC.NTZ R0, R0 ;  /* 0x0000000000007305 */ /* 0x000e22000020f000 */
[----:B------:R-:W-:Y:S01]  /*b2e0*/  UIMAD UR4, UR4, UR10, URZ ;  /* 0x0000000a040472a4 */ /* 0x000fe2000f8e023f */
[----:B------:R-:W-:Y:S01]  /*b2f0*/  R2UR UR17, R2 ;  /* 0x00000000021172ca */ /* 0x000fe200000e0000 */
[----:B------:R-:W-:Y:S02]  /*b300*/  UIMAD.WIDE.U32 UR8, UR7, UR10, UR8 ;  /* 0x0000000a070872a5 */ /* 0x000fe4000f8e0008 */
[----:B------:R-:W-:Y:S01]  /*b310*/  UIMAD UR7, UR7, UR11, UR4 ;  /* 0x0000000b070772a4 */ /* 0x000fe2000f8e0204 */
[----:B------:R-:W-:Y:S01]  /*b320*/  ULDC UR23, c[0x0][0x658] ;  /* 0x0001960000177ab9 */ /* 0x000fe20000000800 */
[----:B------:R-:W-:Y:S02]  /*b330*/  UMOV UR15, 0xffffffff ;  /* 0xffffffff000f7882 */ /* 0x000fe40000000000 */
[----:B------:R-:W-:Y:S01]  /*b340*/  UIADD3 UR7, UR9, UR7, URZ ;  /* 0x0000000709077290 */ /* 0x000fe2000fffe03f */
[----:B------:R-:W-:Y:S01]  /*b350*/  ULDC UR10, c[0x0][0x618] ;  /* 0x00018600000a7ab9 */ /* 0x000fe20000000800 */
[----:B------:R-:W-:Y:S01]  /*b360*/  ULDC.64 UR4, c[0x0][0x640] ;  /* 0x0001900000047ab9 */ /* 0x000fe20000000a00 */
[----:B------:R-:W-:Y:S01]  /*b370*/  USHF.L.U32 UR19, UR15, UR23, URZ ;  /* 0x000000170f137299 */ /* 0x000fe2000800063f */
[----:B------:R-:W-:Y:S01]  /*b380*/  ISETP.NE.U32.AND P0, PT, RZ, UR4, PT ;  /* 0x00000004ff007c0c */ /* 0x000fe2000bf05070 */
[----:B------:R-:W-:Y:S01]  /*b390*/  USHF.R.U64 UR15, UR8, UR10, UR7 ;  /* 0x0000000a080f7299 */ /* 0x000fe20008001207 */
[----:B0-----:R-:W-:Y:S01]  /*b3a0*/  R2UR UR11, R0 ;  /* 0x00000000000b72ca */ /* 0x001fe200000e0000 */
[----:B------:R-:W-:Y:S01]  /*b3b0*/  USHF.R.U32.HI UR7, URZ, UR10, UR7 ;  /* 0x0000000a3f077299 */ /* 0x000fe20008011607 */
[----:B------:R-:W-:Y:S01]  /*b3c0*/  ISETP.NE.AND.EX P0, PT, RZ, UR5, PT, P0 ;  /* 0x00000005ff007c0c */ /* 0x000fe2000bf05300 */
[----:B------:R-:W-:Y:S01]  /*b3d0*/  ULDC UR22, c[0x0][0x608] ;  /* 0x0001820000167ab9 */ /* 0x000fe20000000800 */
[----:B------:R-:W-:-:S02]  /*b3e0*/  UIADD3 UR8, -UR17, URZ, URZ ;  /* 0x0000003f11087290 */ /* 0x000fc4000fffe13f */
[----:B------:R-:W-:Y:S02]  /*b3f0*/  USHF.R.U64 UR18, UR15, UR22, UR7 ;  /* 0x000000160f127299 */ /* 0x000fe40008001207 */
[----:B------:R-:W-:Y:S01]  /*b400*/  USHF.R.U32.HI UR7, URZ, UR22, UR7 ;  /* 0x000000163f077299 */ /* 0x000fe20008011607 */
[----:B------:R-:W-:Y:S01]  /*b410*/  UMOV UR16, 0x1 ;  /* 0x0000000100107882 */ /* 0x000fe20000000000 */
[----:B------:R-:W-:Y:S02]  /*b420*/  ULDC UR21, c[0x0][0x144] ;  /* 0x0000510000157ab9 */ /* 0x000fe40000000800 */
[----:B------:R-:W-:Y:S01]  /*b430*/  USHF.R.U64 UR17, UR18, UR23, UR7 ;  /* 0x0000001712117299 */ /* 0x000fe20008001207 */
[----:B------:R-:W-:Y:S01]  /*b440*/  ULDC UR13, c[0x0][0x600] ;  /* 0x00018000000d7ab9 */ /* 0x000fe20000000800 */
[----:B------:R-:W-:Y:S02]  /*b450*/  UIADD3 UR22, -UR11, URZ, URZ ;  /* 0x0000003f0b167290 */ /* 0x000fe4000fffe13f */
[----:B------:R-:W-:-:S02]  /*b460*/  USHF.L.U32 UR16, UR16, UR23, URZ ;  /* 0x0000001710107299 */ /* 0x000fc4000800063f */
[----:B------:R-:W-:Y:S02]  /*b470*/  USHF.R.U32.HI UR11, URZ, UR23, UR7 ;  /* 0x000000173f0b7299 */ /* 0x000fe40008011607 */
[----:B------:R-:W-:Y:S02]  /*b480*/  UIADD3 UR14, UR13, -0x1, URZ ;  /* 0xffffffff0d0e7890 */ /* 0x000fe4000fffe03f */
[----:B------:R-:W-:Y:S02]  /*b490*/  ULOP3.LUT UR19, URZ, UR19, URZ, 0x33, !UPT ;  /* 0x000000133f137292 */ /* 0x000fe4000f8e333f */
        /* <DEDUP_REMOVED lines=16> */
.L_x_299:
[----:B------:R-:W-:Y:S01]  /*b5a0*/  UISETP.NE.AND UP0, UPT, UR45, URZ, UPT ;  /* 0x0000003f2d00728c */ /* 0x000fe2000bf05270 */
[----:B------:R-:W-:Y:S01]  /*b5b0*/  IMAD.MOV.U32 R0, RZ, RZ, 0x1 ;  /* 0x00000001ff007424 */ /* 0x000fe200078e00ff */
[----:B------:R-:W-:Y:S01]  /*b5c0*/  USHF.R.U64 UR4, UR10, UR24, UR11 ;  /* 0x000000180a047299 */ /* 0x000fe2000800120b */
[----:B------:R-:W-:Y:S01]  /*b5d0*/  IMAD.U32 R19, RZ, RZ, UR12 ;  /* 0x0000000cff137e24 */ /* 0x000fe2000f8e00ff */
[----:B------:R-:W-:Y:S02]  /*b5e0*/  ULOP3.LUT UR19, UR18, UR19, URZ, 0xc0, !UPT ;  /* 0x0000001312137292 */ /* 0x000fe4000f8ec03f */
[----:B------:R-:W-:Y:S02]  /*b5f0*/  UIADD3 UR5, -UR4, URZ, URZ ;  /* 0x0000003f04057290 */ /* 0x000fe4000fffe13f */
[----:B------:R-:W-:Y:S02]  /*b600*/  ULOP3.LUT UR14, UR15, UR14, URZ, 0xc0, !UPT ;  /* 0x0000000e0f0e7292 */ /* 0x000fe4000f8ec03f */
[----:B------:R-:W-:-:S02]  /*b610*/  UIMAD UR4, UR16, UR4, UR19 ;  /* 0x00000004100472a4 */ /* 0x000fc4000f8e0213 */
        /* <DEDUP_REMOVED lines=9> */
.L_x_297:
[----:B------:R-:W-:Y:S01]  /*b6b0*/  LOP3.LUT P0, RZ, R0, 0xff, RZ, 0xc0, !PT ;  /* 0x000000ff00ff7812 */ /* 0x000fe2000780c0ff */
[----:B------:R-:W-:-:S12]  /*b6c0*/  ULOP3.LUT UR43, UR43, 0x1, URZ, 0x3c, !UPT ;  /* 0x000000012b2b7892 */ /* 0x000fd8000f8e3c3f */
[----:B------:R-:W-:Y:S05]  /*b6d0*/  @P0 BRA `(.L_x_300) ;  /* 0xffffff5c009c0947 */ /* 0x000fea000383ffff */
[----:B------:R-:W-:Y:S05]  /*b6e0*/  EXIT ;  /* 0x000000000000794d */ /* 0x000fea0003800000 */
.L_x_12:
[----:B------:R-:W-:-:S08]  /*b6f0*/  ISETP.NE.AND P0, PT, RZ, UR8, PT ;  /* 0x00000008ff007c0c */ /* 0x000fd0000bf05270 */
[----:B------:R-:W0:-:S00]  /*b700*/  USETMAXREG.DEALLOC.CTAPOOL 0x28 ;  /* 0x00000028000079c8 */ /* 0x000e0000080e0500 */
[----:B------:R-:W-:Y:S05]  /*b710*/  @P0 EXIT ;  /* 0x000000000000094d */ /* 0x000fea0003800000 */
[----:B0-----:R-:W-:Y:S01]  /*b720*/  LOP3.LUT P0, RZ, R3, 0xff, RZ, 0xc0, !PT ;  /* 0x000000ff03ff7812 */ /* 0x001fe2000780c0ff */
[----:B------:R-:W-:Y:S02]  /*b730*/  IMAD.MOV.U32 R23, RZ, RZ, 0x1 ;  /* 0x00000001ff177424 */ /* 0x000fe400078e00ff */
[----:B------:R-:W-:-:S10]  /*b740*/  IMAD.MOV.U32 R24, RZ, RZ, RZ ;  /* 0x000000ffff187224 */ /* 0x000fd400078e00ff */
[----:B------:R-:W-:Y:S05]  /*b750*/  @!P0 BRA `(.L_x_301) ;  /* 0x0000001000848947 */ /* 0x000fea0003800000 */
[----:B------:R-:W-:Y:S01]  /*b760*/  LOP3.LUT P0, RZ, R0, 0x1f, RZ, 0xc0, !PT ;  /* 0x0000001f00ff7812 */ /* 0x000fe2000780c0ff */
[----:B------:R-:W-:Y:S01]  /*b770*/  ULDC UR53, c[0x0][0x658] ;  /* 0x0001960000357ab9 */ /* 0x000fe20000000800 */
[C---:B------:R-:W-:Y:S01]  /*b780*/  ISETP.NE.AND P1, PT, R22.reuse, RZ, PT ;  /* 0x000000ff1600720c */ /* 0x040fe20003f25270 */
[----:B------:R-:W-:Y:S01]  /*b790*/  UMOV UR4, 0xffffffff ;  /* 0xffffffff00047882 */ /* 0x000fe20000000000 */
[----:B------:R-:W-:Y:S01]  /*b7a0*/  ISETP.NE.OR P0, PT, R22, RZ, !P0 ;  /* 0x000000ff1600720c */ /* 0x000fe20004705670 */
[----:B------:R-:W-:Y:S01]  /*b7b0*/  BSSY B7, `(.L_x_301) ;  /* 0x000011b000077945 */ /* 0x000fe20003800000 */
[----:B------:R-:W-:Y:S01]  /*b7c0*/  USHF.L.U32 UR4, UR4, UR53, URZ ;  /* 0x0000003504047299 */ /* 0x000fe2000800063f */
[----:B------:R-:W-:Y:S01]  /*b7d0*/  P2R R0, PR, RZ, 0x2 ;  /* 0x00000002ff007803 */ /* 0x000fe20000000000 */
[----:B------:R-:W-:Y:S01]  /*b7e0*/  IMAD.MOV.U32 R25, RZ, RZ, 0x1 ;  /* 0x00000001ff197424 */ /* 0x000fe200078e00ff */
[----:B------:R-:W-:Y:S01]  /*b7f0*/  P2R R26, PR, RZ, 0x1 ;  /* 0x00000001ff1a7803 */ /* 0x000fe20000000000 */
[----:B------:R-:W-:Y:S01]  /*b800*/  IMAD.MOV.U32 R23, RZ, RZ, 0x1 ;  /* 0x00000001ff177424 */ /* 0x000fe200078e00ff */
[----:B------:R-:W-:Y:S01]  /*b810*/  ULDC UR55, c[0x0][0x600] ;  /* 0x0001800000377ab9 */ /* 0x000fe20000000800 */
[----:B------:R-:W-:Y:S01]  /*b820*/  IMAD.MOV.U32 R24, RZ, RZ, RZ ;  /* 0x000000ffff187224 */ /* 0x000fe200078e00ff */
[----:B------:R-:W-:Y:S01]  /*b830*/  UMOV UR5, 0x1 ;  /* 0x0000000100057882 */ /* 0x000fe20000000000 */
[----:B------:R-:W-:-:S02]  /*b840*/  UIADD3 UR57, UR38, 0x1, URZ ;  /* 0x0000000126397890 */ /* 0x000fc4000fffe03f */
[----:B------:R-:W-:Y:S02]  /*b850*/  ULOP3.LUT UR56, UR39, 0x2, URZ, 0xfc, !UPT ;  /* 0x0000000227387892 */ /* 0x000fe4000f8efc3f */
[----:B------:R-:W-:Y:S02]  /*b860*/  UIADD3 UR55, UR55, -0x1, URZ ;  /* 0xffffffff37377890 */ /* 0x000fe4000fffe03f */
[----:B------:R-:W-:Y:S02]  /*b870*/  USHF.L.U32 UR53, UR5, UR53, URZ ;  /* 0x0000003505357299 */ /* 0x000fe4000800063f */
[----:B------:R-:W-:Y:S01]  /*b880*/  ULOP3.LUT UR54, URZ, UR4, URZ, 0x33, !UPT ;  /* 0x000000043f367292 */ /* 0x000fe2000f8e333f */
[----:B------:R-:W-:-:S11]  /*b890*/  ULDC.64 UR58, c[0x0][0x198] ;  /* 0x00006600003a7ab9 */ /* 0x000fd60000000a00 */
.L_x_315:
[----:B------:R-:W-:-:S03]  /*b8a0*/  UMOV UR4, 0xffffffff ;  /* 0xffffffff00047882 */ /* 0x000fc60000000000 */
[----:B------:R-:W-:Y:S05]  /*b8b0*/  BRA.DIV UR4, `(.L_x_302) ;  /* 0x0000001604307947 */ /* 0x000fea000b800000 */
[----:B------:R-:W-:-:S13]  /*b8c0*/  ELECT P6, URZ, PT ;  /* 0x00000000003f782f */ /* 0x000fda00038c0000 */
.L_x_328:
[----:B------:R-:W-:Y:S04]  /*b8d0*/  BSSY B6, `(.L_x_303) ;  /* 0x0000090000067945 */ /* 0x000fe80003800000 */
[----:B------:R-:W-:Y:S05]  /*b8e0*/  @!P6 BRA `(.L_x_304) ;  /* 0x000000080038e947 */ /* 0x000fea0003800000 */
[----:B------:R-:W0:Y:S01]  /*b8f0*/  S2R R0, SR_CgaCtaId ;  /* 0x0000000000007919 */ /* 0x000e220000008800 */
[----:B------:R-:W-:-:S04]  /*b900*/  MOV R27, 0x400 ;  /* 0x00000400001b7802 */ /* 0x000fc80000000f00 */
[----:B0-----:R-:W-:-:S05]  /*b910*/  LEA R27, R0, R27, 0x18 ;  /* 0x0000001b001b7211 */ /* 0x001fca00078ec0ff */
[----:B------:R-:W-:-:S05]  /*b920*/  VIADD R0, R27, 0x800 ;  /* 0x000008001b007836 */ /* 0x000fca0000000000 */
[----:B------:R-:W-:-:S13]  /*b930*/  LOP3.LUT P0, RZ, R0, 0x9f, RZ, 0xc0, !PT ;  /* 0x0000009f00ff7812 */ /* 0x000fda000780c0ff */
[----:B------:R-:W-:Y:S05]  /*b940*/  @!P0 BRA `(.L_x_305) ;  /* 0x0000000000408947 */ /* 0x000fea0003800000 */
[----:B------:R-:W-:Y:S01]  /*b950*/  MOV R14, 0x0 ;  /* 0x00000000000e7802 */ /* 0x000fe20000000f00 */
[----:B------:R-:W-:Y:S01]  /*b960*/  ULDC.64 UR4, c[0x4][0x70] ;  /* 0x01001c0000047ab9 */ /* 0x000fe20000000a00 */
[----:B------:R-:W-:Y:S01]  /*b970*/  ULDC.64 UR6, c[0x4][0x8] ;  /* 0x0100020000067ab9 */ /* 0x000fe20000000a00 */
[----:B------:R-:W-:Y:S02]  /*b980*/  IMAD.U32 R4, RZ, RZ, UR4 ;  /* 0x00000004ff047e24 */ /* 0x000fe4000f8e00ff */
[----:B------:R-:W-:Y:S01]  /*b990*/  IMAD.U32 R5, RZ, RZ, UR5 ;  /* 0x00000005ff057e24 */ /* 0x000fe2000f8e00ff */
[----:B------:R-:W0:Y:S01]  /*b9a0*/  LDC.64 R14, c[0x4][R14] ;  /* 0x010000000e0e7b82 */ /* 0x000e220000000a00 */
[----:B------:R-:W-:Y:S01]  /*b9b0*/  ULDC.64 UR4, c[0x4][0x78] ;  /* 0x01001e0000047ab9 */ /* 0x000fe20000000a00 */
[----:B------:R-:W-:Y:S02]  /*b9c0*/  IMAD.U32 R10, RZ, RZ, UR6 ;  /* 0x00000006ff0a7e24 */ /* 0x000fe4000f8e00ff */
[----:B------:R-:W-:-:S02]  /*b9d0*/  IMAD.U32 R6, RZ, RZ, UR4 ;  /* 0x00000004ff067e24 */ /* 0x000fc4000f8e00ff */
[----:B------:R-:W-:Y:S02]  /*b9e0*/  IMAD.U32 R7, RZ, RZ, UR5 ;  /* 0x00000005ff077e24 */ /* 0x000fe4000f8e00ff */
[----:B------:R-:W-:Y:S02]  /*b9f0*/  IMAD.U32 R11, RZ, RZ, UR7 ;  /* 0x00000007ff0b7e24 */ /* 0x000fe4000f8e00ff */
[----:B------:R-:W-:Y:S02]  /*ba00*/  IMAD.MOV.U32 R8, RZ, RZ, 0x70 ;  /* 0x00000070ff087424 */ /* 0x000fe400078e00ff */
[----:B------:R-:W-:Y:S02]  /*ba10*/  IMAD.MOV.U32 R12, RZ, RZ, 0x1 ;  /* 0x00000001ff0c7424 */ /* 0x000fe400078e00ff */
[----:B------:R-:W-:-:S07]  /*ba20*/  IMAD.MOV.U32 R13, RZ, RZ, RZ ;  /* 0x000000ffff0d7224 */ /* 0x000fce00078e00ff */
[----:B------:R-:W-:-:S07]  /*ba30*/  LEPC R20, `(.L_x_305) ;  /* 0x000000001014794e */ /* 0x000fce0000000000 */
[----:B0----5:R-:W-:Y:S05]  /*ba40*/  CALL.ABS.NOINC R14 ;  /* 0x000000000e007343 */ /* 0x021fea0003c00000 */
.L_x_305:
        /* <DEDUP_REMOVED lines=19> */
.L_x_306:
[----:B------:R-:W0:Y:S02]  /*bb80*/  LDC R0, c[0x0][0x28c] ;  /* 0x0000a300ff007b82 */ /* 0x000e240000000800 */
[----:B0-----:R-:W-:-:S13]  /*bb90*/  ISETP.GE.AND P0, PT, R0, 0x1, PT ;  /* 0x000000010000780c */ /* 0x001fda0003f06270 */
[----:B------:R-:W-:Y:S05]  /*bba0*/  @!P0 BRA `(.L_x_304) ;  /* 0x0000000400888947 */ /* 0x000fea0003800000 */
[----:B------:R-:W-:Y:S02]  /*bbb0*/  IMAD.SHL.U32 R18, R18, 0x40, RZ ;  /* 0x0000004012127824 */ /* 0x000fe400078e00ff */
[----:B------:R-:W-:Y:S02]  /*bbc0*/  IMAD.SHL.U32 R5, R2, 0x100, RZ ;  /* 0x0000010002057824 */ /* 0x000fe400078e00ff */
[----:B------:R-:W-:Y:S02]  /*bbd0*/  IMAD.MOV.U32 R7, RZ, RZ, RZ ;  /* 0x000000ffff077224 */ /* 0x000fe400078e00ff */
[----:B------:R-:W-:Y:S02]  /*bbe0*/  IMAD.U32 R8, RZ, RZ, UR57 ;  /* 0x00000039ff087e24 */ /* 0x000fe4000f8e00ff */
[----:B------:R-:W-:Y:S02]  /*bbf0*/  IMAD.MOV.U32 R0, RZ, RZ, R23 ;  /* 0x000000ffff007224 */ /* 0x000fe400078e0017 */
[----:B------:R-:W-:-:S02]  /*bc00*/  IMAD.MOV.U32 R2, RZ, RZ, R24 ;  /* 0x000000ffff027224 */ /* 0x000fc400078e0018 */
[C---:B------:R-:W-:Y:S02]  /*bc10*/  VIADD R9, R18.reuse, 0x8 ;  /* 0x0000000812097836 */ /* 0x040fe40000000000 */
[C---:B------:R-:W-:Y:S02]  /*bc20*/  VIADD R10, R18.reuse, 0x10 ;  /* 0x00000010120a7836 */ /* 0x040fe40000000000 */
[C---:B------:R-:W-:Y:S02]  /*bc30*/  VIADD R11, R18.reuse, 0x18 ;  /* 0x00000018120b7836 */ /* 0x040fe40000000000 */
[C---:B------:R-:W-:Y:S02]  /*bc40*/  VIADD R12, R18.reuse, 0x20 ;  /* 0x00000020120c7836 */ /* 0x040fe40000000000 */
[C---:B------:R-:W-:Y:S02]  /*bc50*/  VIADD R13, R18.reuse, 0x28 ;  /* 0x00000028120d7836 */ /* 0x040fe40000000000 */
[----:B------:R-:W-:-:S02]  /*bc60*/  VIADD R14, R18, 0x30 ;  /* 0x00000030120e7836 */ /* 0x000fc40000000000 */
[----:B------:R-:W-:-:S07]  /*bc70*/  VIADD R15, R18, 0x38 ;  /* 0x00000038120f7836 */ /* 0x000fce0000000000 */
.L_x_310:
[----:B------:R-:W-:Y:S01]  /*bc80*/  IMAD R6, R2, 0x8, R27 ;  /* 0x0000000802067824 */ /* 0x000fe200078e021b */
[----:B------:R-:W-:Y:S02]  /*bc90*/  SHF.L.U32 R3, R0, 0x1f, RZ ;  /* 0x0000001f00037819 */ /* 0x000fe400000006ff */
[----:B------:R-:W-:Y:S02]  /*bca0*/  ISETP.NE.AND P1, PT, R22, RZ, PT ;  /* 0x000000ff1600720c */ /* 0x000fe40003f25270 */
[----:B------:R-:W0:Y:S11]  /*bcb0*/  SYNCS.PHASECHK.TRANS64.TRYWAIT P0, [R6+URZ+0x10], R3 ;  /* 0x00001003060075a7 */ /* 0x000e36000800017f */
[----:B------:R-:W1:Y:S01]  /*bcc0*/  @!P1 LDC R4, c[0x0][0x500] ;  /* 0x00014000ff049b82 */ /* 0x000e620000000800 */
[----:B0-----:R-:W-:Y:S05]  /*bcd0*/  @!P0 BRA `(.L_x_307) ;  /* 0x0000001000488947 */ /* 0x001fea0003800000 */
.L_x_329:
[----:B------:R-:W-:Y:S01]  /*bce0*/  ISETP.NE.AND P0, PT, R22, RZ, PT ;  /* 0x000000ff1600720c */ /* 0x000fe20003f05270 */
[----:B------:R-:W-:-:S04]  /*bcf0*/  UPRMT UR4, UR56, 0x9910, URZ ;  /* 0x0000991038047896 */ /* 0x000fc8000800003f */
[----:B------:R-:W-:-:S08]  /*bd00*/  UISETP.NE.AND UP0, UPT, UR4, 0x2, UPT ;  /* 0x000000020400788c */ /* 0x000fd0000bf05270 */
[----:B-1----:R1:W-:Y:S01]  /*bd10*/  @!P0 SYNCS.ARRIVE.TRANS64 RZ, [R6+URZ], R4 ;  /* 0x0000000406ff89a7 */ /* 0x0023e2000800003f */
[----:B------:R-:W-:-:S13]  /*bd20*/  PLOP3.LUT P0, PT, PT, PT, UP0, 0x80, 0x0 ;  /* 0x000000000000781c */ /* 0x000fda0003f0f008 */
[----:B-1----:R-:W-:Y:S05]  /*bd30*/  @P0 BRA `(.L_x_308) ;  /* 0x0000000000040947 */ /* 0x002fea0003800000 */
[----:B------:R-:W-:Y:S01]  /*bd40*/  BPT.TRAP 0x1 ;  /* 0x000000040000795c */ /* 0x000fe20000300000 */
.L_x_308:
[----:B------:R-:W-:-:S13]  /*bd50*/  ISETP.NE.AND P0, PT, R26, RZ, PT ;  /* 0x000000ff1a00720c */ /* 0x000fda0003f05270 */
[----:B------:R-:W-:Y:S05]  /*bd60*/  @P0 BRA `(.L_x_309) ;  /* 0x0000000000040947 */ /* 0x000fea0003800000 */
[----:B------:R-:W-:Y:S01]  /*bd70*/  BPT.TRAP 0x1 ;  /* 0x000000040000795c */ /* 0x000fe20000300000 */
.L_x_309:
[--C-:B0-----:R-:W-:Y:S01]  /*bd80*/  IMAD R3, R2, 0x4000, R27.reuse ;  /* 0x0000400002037824 */ /* 0x101fe200078e021b */
[----:B------:R-:W-:Y:S01]  /*bd90*/  R2UR UR33, R6 ;  /* 0x00000000062172ca */ /* 0x000fe200000e0000 */
[----:B------:R-:W-:Y:S01]  /*bda0*/  UIADD3 UR14, UP0, UR58, 0xf0, URZ ;  /* 0x000000f03a0e7890 */ /* 0x000fe2000ff1e03f */
[----:B------:R-:W-:Y:S01]  /*bdb0*/  R2UR UR35, R7 ;  /* 0x00000000072372ca */ /* 0x000fe200000e0000 */
[----:B------:R-:W-:Y:S01]  /*bdc0*/  UMOV UR6, 0x0 ;  /* 0x0000000000067882 */ /* 0x000fe20000000000 */
[----:B------:R-:W-:Y:S01]  /*bdd0*/  R2UR UR5, R3 ;  /* 0x00000000030572ca */ /* 0x000fe200000e0000 */
[----:B------:R-:W-:Y:S01]  /*bde0*/  IMAD R3, R2, 0x10000, R27 ;  /* 0x0001000002037824 */ /* 0x000fe200078e021b */
[----:B------:R-:W-:Y:S01]  /*bdf0*/  R2UR UR36, R19 ;  /* 0x00000000132472ca */ /* 0x000fe200000e0000 */
[----:B------:R-:W-:Y:S01]  /*be00*/  UIADD3.X UR15, URZ, UR59, URZ, UP0, !UPT ;  /* 0x0000003b3f0f7290 */ /* 0x000fe200087fe43f */
[----:B------:R-:W-:Y:S01]  /*be10*/  R2UR UR34, R18 ;  /* 0x00000000122272ca */ /* 0x000fe200000e0000 */
[----:B------:R-:W-:Y:S01]  /*be20*/  UMOV UR7, 0x10000000 ;  /* 0x1000000000077882 */ /* 0x000fe20000000000 */
[----:B------:R-:W-:Y:S01]  /*be30*/  R2UR UR26, R9 ;  /* 0x00000000091a72ca */ /* 0x000fe200000e0000 */
[----:B------:R-:W-:Y:S01]  /*be40*/  VIADD R8, R8, 0xffffffff ;  /* 0xffffffff08087836 */ /* 0x000fe20000000000 */
[----:B------:R-:W-:Y:S01]  /*be50*/  R2UR UR18, R10 ;  /* 0x000000000a1272ca */ /* 0x000fe200000e0000 */
[----:B------:R-:W-:Y:S01]  /*be60*/  UMOV UR25, UR33 ;  /* 0x0000002100197c82 */ /* 0x000fe20008000000 */
[----:B------:R-:W-:Y:S01]  /*be70*/  R2UR UR4, R3 ;  /* 0x00000000030472ca */ /* 0x000fe200000e0000 */
[----:B------:R-:W-:Y:S01]  /*be80*/  UMOV UR27, UR35 ;  /* 0x00000023001b7c82 */ /* 0x000fe20008000000 */
[----:B------:R-:W-:Y:S01]  /*be90*/  R2UR UR10, R11 ;  /* 0x000000000b0a72ca */ /* 0x000fe200000e0000 */
[----:B------:R-:W-:Y:S01]  /*bea0*/  UIADD3 UR32, UR5, 0x800, URZ ;  /* 0x0000080005207890 */ /* 0x000fe2000fffe03f */
[----:B------:R-:W-:Y:S01]  /*beb0*/  R2UR UR50, R12 ;  /* 0x000000000c3272ca */ /* 0x000fe200000e0000 */
[----:B------:R-:W-:Y:S01]  /*bec0*/  UIADD3 UR24, UR5, 0x1000, URZ ;  /* 0x0000100005187890 */ /* 0x000fe2000fffe03f */
[----:B------:R-:W-:Y:S01]  /*bed0*/  R2UR UR42, R13 ;  /* 0x000000000d2a72ca */ /* 0x000fe200000e0000 */
[----:B------:R-:W-:Y:S01]  /*bee0*/  UIADD3 UR16, UR5, 0x1800, URZ ;  /* 0x0000180005107890 */ /* 0x000fe2000fffe03f */
[----:B------:R-:W-:Y:S01]  /*bef0*/  ISETP.GT.AND P1, PT, R8, 0x1, PT ;  /* 0x000000010800780c */ /* 0x000fe20003f24270 */
[----:B------:R-:W-:Y:S01]  /*bf00*/  UMOV UR28, UR36 ;  /* 0x00000024001c7c82 */ /* 0x000fe20008000000 */
[----:B------:R-:W-:Y:S01]  /*bf10*/  UIADD3 UR8, UR5, 0x2000, URZ ;  /* 0x0000200005087890 */ /* 0x000fe2000fffe03f */
[----:B------:R-:W-:Y:S01]  /*bf20*/  VIADD R2, R2, 0x1 ;  /* 0x0000000102027836 */ /* 0x000fe20000000000 */
[----:B------:R0:W-:Y:S01]  /*bf30*/  UTMALDG.3D [UR32], [UR14], desc[UR6] ;  /* 0x000006200e0075b4 */ /* 0x0001e20008011000 */
[----:B------:R-:W-:Y:S01]  /*bf40*/  UMOV UR17, UR33 ;  /* 0x0000002100117c82 */ /* 0x000fe20008000000 */
[----:B------:R-:W-:Y:S01]  /*bf50*/  UMOV UR19, UR35 ;  /* 0x0000002300137c82 */ /* 0x000fe20008000000 */
[----:B------:R-:W-:Y:S01]  /*bf60*/  UMOV UR20, UR36 ;  /* 0x0000002400147c82 */ /* 0x000fe20008000000 */
[----:B------:R-:W-:Y:S01]  /*bf70*/  UIADD3 UR22, UP0, UR58, 0x1f0, URZ ;  /* 0x000001f03a167890 */ /* 0x000fe2000ff1e03f */
[----:B------:R-:W-:Y:S01]  /*bf80*/  ISETP.NE.AND P0, PT, R2, 0x2, PT ;  /* 0x000000020200780c */ /* 0x000fe20003f05270 */
[----:B------:R-:W-:Y:S01]  /*bf90*/  UIADD3 UR48, UR5, 0x2800, URZ ;  /* 0x0000280005307890 */ /* 0x000fe2000fffe03f */
[----:B------:R-:W-:Y:S01]  /*bfa0*/  VIADD R7, R7, 0x40 ;  /* 0x0000004007077836 */ /* 0x000fe20000000000 */
[----:B------:R1:W-:Y:S01]  /*bfb0*/  UTMALDG.3D [UR24], [UR14], desc[UR6] ;  /* 0x000006180e0075b4 */ /* 0x0003e20008011000 */
[----:B------:R-:W-:Y:S01]  /*bfc0*/  UIADD3 UR40, UR5, 0x3000, URZ ;  /* 0x0000300005287890 */ /* 0x000fe2000fffe03f */
[----:B------:R-:W-:Y:S01]  /*bfd0*/  SEL R3, RZ, 0x1, P0 ;  /* 0x00000001ff037807 */ /* 0x000fe20000000000 */
[----:B------:R-:W-:Y:S01]  /*bfe0*/  UMOV UR9, UR33 ;  /* 0x0000002100097c82 */ /* 0x000fe20008000000 */
[----:B------:R-:W-:Y:S01]  /*bff0*/  UMOV UR11, UR35 ;  /* 0x00000023000b7c82 */ /* 0x000fe20008000000 */
[----:B------:R-:W-:Y:S01]  /*c000*/  UMOV UR12, UR36 ;  /* 0x00000024000c7c82 */ /* 0x000fe20008000000 */
[----:B------:R-:W-:Y:S01]  /*c010*/  UIADD3.X UR23, URZ, UR59, URZ, UP0, !UPT ;  /* 0x0000003b3f177290 */ /* 0x000fe200087fe43f */
[----:B------:R-:W-:Y:S01]  /*c020*/  LOP3.LUT R0, R0, R3, RZ, 0x3c, !PT ;  /* 0x0000000300007212 */ /* 0x000fe200078e3cff */
[----:B------:R2:W-:Y:S01]  /*c030*/  UTMALDG.3D [UR16], [UR14], desc[UR6] ;  /* 0x000006100e0075b4 */ /* 0x0005e20008011000 */
[----:B------:R-:W-:Y:S01]  /*c040*/  UMOV UR49, UR33 ;  /* 0x0000002100317c82 */ /* 0x000fe20008000000 */
[----:B------:R-:W-:Y:S01]  /*c050*/  UMOV UR51, UR35 ;  /* 0x0000002300337c82 */ /* 0x000fe20008000000 */
[----:B------:R-:W-:Y:S01]  /*c060*/  UMOV UR52, UR36 ;  /* 0x0000002400347c82 */ /* 0x000fe20008000000 */
[----:B------:R-:W-:Y:S01]  /*c070*/  UMOV UR41, UR33 ;  /* 0x0000002100297c82 */ /* 0x000fe20008000000 */
[----:B------:R-:W-:Y:S01]  /*c080*/  UMOV UR43, UR35 ;  /* 0x00000023002b7c82 */ /* 0x000fe20008000000 */
[----:B------:R-:W-:Y:S01]  /*c090*/  UMOV UR44, UR36 ;  /* 0x00000024002c7c82 */ /* 0x000fe20008000000 */
[----:B------:R-:W-:Y:S01]  /*c0a0*/  SEL R2, R2, RZ, P0 ;  /* 0x000000ff02027207 */ /* 0x000fe20000000000 */
[----:B0-----:R-:W-:Y:S01]  /*c0b0*/  UIADD3 UR32, UR5, 0x3800, URZ ;  /* 0x0000380005207890 */ /* 0x001fe2000fffe03f */
[----:B------:R-:W-:Y:S01]  /*c0c0*/  R2UR UR34, R14 ;  /* 0x000000000e2272ca */ /* 0x000fe200000e0000 */
[----:B------:R0:W-:Y:S01]  /*c0d0*/  UTMALDG.3D [UR8], [UR14], desc[UR6] ;  /* 0x000006080e0075b4 */ /* 0x0001e20008011000 */
[----:B-1----:R-:W-:Y:S01]  /*c0e0*/  R2UR UR26, R15 ;  /* 0x000000000f1a72ca */ /* 0x002fe200000e0000 */
[----:B------:R-:W-:Y:S01]  /*c0f0*/  UIADD3 UR24, UR5, 0x4000, URZ ;  /* 0x0000400005187890 */ /* 0x000fe2000fffe03f */
[----:B------:R1:W-:Y:S01]  /*c100*/  UTMALDG.3D [UR48], [UR14], desc[UR6] ;  /* 0x000006300e0075b4 */ /* 0x0003e20008011000 */
[----:B--2---:R-:W-:Y:S01]  /*c110*/  R2UR UR19, R5 ;  /* 0x00000000051372ca */ /* 0x004fe200000e0000 */
[----:B------:R-:W-:Y:S01]  /*c120*/  UIADD3 UR16, UR4, 0x8800, URZ ;  /* 0x0000880004107890 */ /* 0x000fe2000fffe03f */
[----:B------:R1:W-:Y:S01]  /*c130*/  UTMALDG.3D [UR40], [UR14], desc[UR6] ;  /* 0x000006280e0075b4 */ /* 0x0003e20008011000 */
[----:B------:R-:W-:Y:S01]  /*c140*/  UMOV UR18, UR35 ;  /* 0x0000002300127c82 */ /* 0x000fe20008000000 */
[----:B0-----:R-:W-:-:S04]  /*c150*/  UIADD3 UR10, UR35, 0x20, URZ ;  /* 0x00000020230a7890 */ /* 0x001fc8000fffe03f */
[----:B------:R1:W-:Y:S01]  /*c160*/  UTMALDG.3D [UR32], [UR14], desc[UR6] ;  /* 0x000006200e0075b4 */ /* 0x0003e20008011000 */
[----:B------:R-:W-:-:S04]  /*c170*/  UIADD3 UR8, UR4, 0x10800, URZ ;  /* 0x0001080004087890 */ /* 0x000fc8000fffe03f */
[----:B------:R-:W-:Y:S01]  /*c180*/  UMOV UR11, UR19 ;  /* 0x00000013000b7c82 */ /* 0x000fe20008000000 */
[----:B------:R1:W-:Y:S01]  /*c190*/  UTMALDG.3D [UR24], [UR14], desc[UR6] ;  /* 0x000006180e0075b4 */ /* 0x0003e20008011000 */
[----:B------:R1:W-:Y:S03]  /*c1a0*/  UTMALDG.3D [UR16], [UR22], desc[UR6] ;  /* 0x00000610160075b4 */ /* 0x0003e60008011000 */
[----:B------:R1:W-:Y:S02]  /*c1b0*/  UTMALDG.3D [UR8], [UR22], desc[UR6] ;  /* 0x00000608160075b4 */ /* 0x0003e40008011000 */
[----:B-1----:R-:W-:Y:S05]  /*c1c0*/  @P1 BRA `(.L_x_310) ;  /* 0xfffffff800ac1947 */ /* 0x002fea000383ffff */
.L_x_304:
[----:B------:R-:W-:Y:S05]  /*c1d0*/  BSYNC B6 ;  /* 0x0000000000067941 */ /* 0x000fea0003800000 */
.L_x_303:
[----:B------:R-:W-:Y:S01]  /*c1e0*/  LOP3.LUT P2, RZ, R25, 0xff, RZ, 0xc0, !PT ;  /* 0x000000ff19ff7812 */ /* 0x000fe2000784c0ff */
[----:B------:R-:W-:Y:S01]  /*c1f0*/  VIADD R24, R24, UR38 ;  /* 0x0000002618187c36 */ /* 0x000fe20008000000 */
[----:B------:R-:W-:Y:S01]  /*c200*/  ULDC.64 UR4, c[0x0][0x650] ;  /* 0x0001940000047ab9 */ /* 0x000fe20000000a00 */
[----:B------:R-:W-:Y:S01]  /*c210*/  IMAD.U32 R4, RZ, RZ, UR38 ;  /* 0x00000026ff047e24 */ /* 0x000fe2000f8e00ff */
[----:B------:R-:W-:Y:S01]  /*c220*/  BSSY B0, `(.L_x_311) ;  /* 0x0000071000007945 */ /* 0x000fe20003800000 */
[----:B------:R-:W-:Y:S01]  /*c230*/  IMAD.MOV.U32 R18, RZ, RZ, -0x1 ;  /* 0xffffffffff127424 */ /* 0x000fe200078e00ff */
[----:B------:R-:W-:Y:S01]  /*c240*/  SHF.R.U32.HI R0, RZ, 0x1, R24 ;  /* 0x00000001ff007819 */ /* 0x000fe20000011618 */
[----:B------:R-:W-:Y:S01]  /*c250*/  IMAD.MOV.U32 R19, RZ, RZ, -0x1 ;  /* 0xffffffffff137424 */ /* 0x000fe200078e00ff */
[----:B------:R-:W-:Y:S02]  /*c260*/  ISETP.GT.U32.AND P0, PT, R24, 0x1, PT ;  /* 0x000000011800780c */ /* 0x000fe40003f04070 */
[----:B------:R-:W-:-:S02]  /*c270*/  LOP3.LUT R0, R0, 0x1, RZ, 0xc0, !PT ;  /* 0x0000000100007812 */ /* 0x000fc400078ec0ff */
[----:B------:R-:W-:Y:S01]  /*c280*/  LOP3.LUT R24, R24, 0x1, RZ, 0xc0, !PT ;  /* 0x0000000118187812 */ /* 0x000fe200078ec0ff */
[----:B------:R-:W0:Y:S01]  /*c290*/  @P2 S2R R3, SR_CgaCtaId ;  /* 0x0000000000032919 */ /* 0x000e220000008800 */
[----:B------:R-:W-:Y:S02]  /*c2a0*/  @P2 MOV R2, 0x400 ;  /* 0x0000040000022802 */ /* 0x000fe40000000f00 */
[----:B------:R-:W-:Y:S01]  /*c2b0*/  ISETP.NE.U32.AND P1, PT, R0, 0x1, PT ;  /* 0x000000010000780c */ /* 0x000fe20003f25070 */
[----:B------:R-:W-:Y:S01]  /*c2c0*/  IMAD.U32 R0, RZ, RZ, UR38 ;  /* 0x00000026ff007e24 */ /* 0x000fe2000f8e00ff */
[----:B------:R-:W-:Y:S02]  /*c2d0*/  PRMT R25, RZ, 0x7610, R25 ;  /* 0x00007610ff197816 */ /* 0x000fe40000000019 */
[----:B------:R-:W-:Y:S02]  /*c2e0*/  ISETP.GT.U32.AND P1, PT, R4, 0x1, !P1 ;  /* 0x000000010400780c */ /* 0x000fe40004f24070 */
[----:B------:R-:W-:-:S04]  /*c2f0*/  ISETP.LT.U32.AND P0, PT, R0, 0x2, P0 ;  /* 0x000000020000780c */ /* 0x000fc80000701070 */
[----:B------:R-:W-:-:S04]  /*c300*/  PLOP3.LUT P0, PT, P1, P0, PT, 0x28, 0x0 ;  /* 0x000000000000781c */ /* 0x000fc80000f00570 */
[----:B------:R-:W-:-:S04]  /*c310*/  SEL R0, RZ, 0x1, !P0 ;  /* 0x00000001ff007807 */ /* 0x000fc80004000000 */
[----:B------:R-:W-:Y:S02]  /*c320*/  LOP3.LUT R23, R23, R0, RZ, 0x3c, !PT ;  /* 0x0000000017177212 */ /* 0x000fe400078e3cff */
[----:B------:R-:W-:Y:S02]  /*c330*/  PRMT R0, RZ, 0x7610, R0 ;  /* 0x00007610ff007816 */ /* 0x000fe40000000000 */
[----:B0-----:R-:W-:-:S04]  /*c340*/  @P2 LEA R2, R3, R2, 0x18 ;  /* 0x0000000203022211 */ /* 0x001fc800078ec0ff */
[----:B------:R0:W-:Y:S01]  /*c350*/  @P2 SYNCS.ARRIVE.TRANS64.A1T0 RZ, [R2+URZ+0x58], RZ ;  /* 0x000058ff02ff29a7 */ /* 0x0001e2000810003f */
[----:B------:R-:W-:-:S04]  /*c360*/  IADD3 R16, P2, R16, UR46, RZ ;  /* 0x0000002e10107c10 */ /* 0x000fc8000ff5e0ff */
[----:B------:R-:W-:Y:S02]  /*c370*/  IADD3.X R17, R17, UR37, RZ, P2, !PT ;  /* 0x0000002511117c10 */ /* 0x000fe400097fe4ff */
[----:B------:R-:W-:Y:S01]  /*c380*/  ISETP.GE.U32.AND P1, PT, R16, UR4, PT ;  /* 0x0000000410007c0c */ /* 0x000fe2000bf26070 */
[----:B0-----:R-:W-:-:S03]  /*c390*/  IMAD.MOV.U32 R2, RZ, RZ, -0x1 ;  /* 0xffffffffff027424 */ /* 0x001fc600078e00ff */
[----:B------:R-:W-:-:S13]  /*c3a0*/  ISETP.GE.U32.AND.EX P0, PT, R17, UR5, PT, P1 ;  /* 0x0000000511007c0c */ /* 0x000fda000bf06110 */
[----:B------:R-:W-:Y:S05]  /*c3b0*/  @P0 BRA `(.L_x_312) ;  /* 0x00000004005c0947 */ /* 0x000fea0003800000 */
[----:B------:R-:W0:Y:S01]  /*c3c0*/  S2UR UR4, SR_CTAID.X ;  /* 0x00000000000479c3 */ /* 0x000e220000002500 */
[----:B------:R-:W-:Y:S01]  /*c3d0*/  ULDC.64 UR6, c[0x0][0x628] ;  /* 0x00018a0000067ab9 */ /* 0x000fe20000000a00 */
[----:B------:R-:W-:Y:S01]  /*c3e0*/  ULDC UR5, c[0x0][0x150] ;  /* 0x0000540000057ab9 */ /* 0x000fe20000000800 */
[----:B------:R-:W-:Y:S01]  /*c3f0*/  ISETP.NE.U32.AND P0, PT, RZ, UR6, PT ;  /* 0x00000006ff007c0c */ /* 0x000fe2000bf05070 */
[----:B------:R-:W-:Y:S01]  /*c400*/  ULDC UR8, c[0x0][0x630] ;  /* 0x00018c0000087ab9 */ /* 0x000fe20000000800 */
[----:B------:R-:W-:Y:S01]  /*c410*/  ULDC UR10, c[0x0][0x154] ;  /* 0x00005500000a7ab9 */ /* 0x000fe20000000800 */
[----:B------:R-:W-:Y:S01]  /*c420*/  IMAD.MOV.U32 R2, RZ, RZ, R16 ;  /* 0x000000ffff027224 */ /* 0x000fe200078e0010 */
[----:B------:R-:W-:Y:S01]  /*c430*/  ISETP.NE.AND.EX P0, PT, RZ, UR7, PT, P0 ;  /* 0x00000007ff007c0c */ /* 0x000fe2000bf05300 */
[----:B------:R-:W1:Y:S01]  /*c440*/  S2UR UR9, SR_CTAID.Y ;  /* 0x00000000000979c3 */ /* 0x000e620000002600 */
[----:B------:R-:W-:Y:S01]  /*c450*/  IMAD.MOV.U32 R3, RZ, RZ, R17 ;  /* 0x000000ffff037224 */ /* 0x000fe200078e0011 */
[----:B0-----:R-:W-:-:S05]  /*c460*/  I2FP.F32.U32 R0, UR4 ;  /* 0x0000000400007c45 */ /* 0x001fca0008201000 */
[----:B------:R-:W-:-:S05]  /*c470*/  FMUL R8, R0, UR5 ;  /* 0x0000000500087c20 */ /* 0x000fca0008400000 */
[----:B------:R-:W-:Y:S05]  /*c480*/  @!P0 BRA `(.L_x_313) ;  /* 0x0000000000288947 */ /* 0x000fea0003800000 */
[----:B------:R-:W-:Y:S02]  /*c490*/  ULDC UR5, c[0x0][0x634] ;  /* 0x00018d0000057ab9 */ /* 0x000fe40000000800 */
[----:B------:R-:W-:-:S05]  /*c4a0*/  IADD3 R7, P0, R16, UR5, RZ ;  /* 0x0000000510077c10 */ /* 0x000fca000ff1e0ff */
[----:B------:R-:W-:-:S04]  /*c4b0*/  IMAD.X R9, RZ, RZ, R17, P0 ;  /* 0x000000ffff097224 */ /* 0x000fc800000e0611 */
[----:B------:R-:W-:-:S04]  /*c4c0*/  IMAD.WIDE.U32 R4, R9, UR6, RZ ;  /* 0x0000000609047c25 */ /* 0x000fc8000f8e00ff */
[----:B------:R-:W-:-:S04]  /*c4d0*/  IMAD.WIDE.U32 R4, P0, R7, UR7, R4 ;  /* 0x0000000707047c25 */ /* 0x000fc8000f800004 */
[----:B------:R-:W-:-:S04]  /*c4e0*/  IMAD.WIDE.U32 R6, R7, UR6, RZ ;  /* 0x0000000607067c25 */ /* 0x000fc8000f8e00ff */
[----:B------:R-:W-:Y:S01]  /*c4f0*/  IMAD.X R3, RZ, RZ, RZ, P0 ;  /* 0x000000ffff037224 */ /* 0x000fe200000e06ff */
[----:B------:R-:W-:Y:S01]  /*c500*/  IADD3 RZ, P0, R7, R4, RZ ;  /* 0x0000000407ff7210 */ /* 0x000fe20007f1e0ff */
[----:B------:R-:W-:-:S04]  /*c510*/  IMAD.MOV.U32 R2, RZ, RZ, R5 ;  /* 0x000000ffff027224 */ /* 0x000fc800078e0005 */
[----:B------:R-:W-:-:S08]  /*c520*/  IMAD.WIDE.U32.X R2, R9, UR7, R2, P0 ;  /* 0x0000000709027c25 */ /* 0x000fd000080e0402 */
.L_x_313:
[--C-:B------:R-:W-:Y:S01]  /*c530*/  SHF.R.U64 R19, R2, UR8, R3.reuse ;  /* 0x0000000802137c19 */ /* 0x100fe20008001203 */
[----:B------:R-:W0:Y:S01]  /*c540*/  F2I.U32.TRUNC.NTZ R8, R8 ;  /* 0x0000000800087305 */ /* 0x000e22000020f000 */
[----:B------:R-:W-:Y:S01]  /*c550*/  SHF.R.U32.HI R0, RZ, UR8, R3 ;  /* 0x00000008ff007c19 */ /* 0x000fe20008011603 */
[----:B------:R-:W-:Y:S01]  /*c560*/  ULDC.64 UR6, c[0x0][0x620] ;  /* 0x0001880000067ab9 */ /* 0x000fe20000000a00 */
[----:B------:R-:W-:Y:S01]  /*c570*/  IADD3 R5, P0, RZ, -R19, RZ ;  /* 0x80000013ff057210 */ /* 0x000fe20007f1e0ff */
[----:B------:R-:W-:Y:S01]  /*c580*/  ULDC.64 UR12, c[0x0][0x640] ;  /* 0x00019000000c7ab9 */ /* 0x000fe20000000a00 */
[----:B-1----:R-:W-:Y:S01]  /*c590*/  I2FP.F32.U32 R2, UR9 ;  /* 0x0000000900027c45 */ /* 0x002fe20008201000 */
[----:B------:R-:W-:Y:S01]  /*c5a0*/  ULDC UR8, c[0x0][0x618] ;  /* 0x0001860000087ab9 */ /* 0x000fe20000000800 */
[----:B------:R-:W-:Y:S01]  /*c5b0*/  ULDC UR11, c[0x0][0x648] ;  /* 0x00019200000b7ab9 */ /* 0x000fe20000000800 */
[----:B------:R-:W-:Y:S01]  /*c5c0*/  IMAD.X R0, RZ, RZ, ~R0, P0 ;  /* 0x000000ffff007224 */ /* 0x000fe200000e0e00 */
[----:B------:R-:W-:Y:S01]  /*c5d0*/  ISETP.NE.U32.AND P0, PT, RZ, UR12, PT ;  /* 0x0000000cff007c0c */ /* 0x000fe2000bf05070 */
[----:B------:R-:W-:Y:S01]  /*c5e0*/  FMUL R4, R2, UR10 ;  /* 0x0000000a02047c20 */ /* 0x000fe20008400000 */
[----:B------:R-:W-:Y:S01]  /*c5f0*/  IMAD.WIDE.U32 R2, R5, UR6, R16 ;  /* 0x0000000605027c25 */ /* 0x000fe2000f8e0010 */
[----:B------:R-:W-:Y:S01]  /*c600*/  ULDC UR10, c[0x0][0x658] ;  /* 0x00019600000a7ab9 */ /* 0x000fe20000000800 */
[----:B------:R-:W-:-:S02]  /*c610*/  ISETP.NE.AND.EX P0, PT, RZ, UR13, PT, P0 ;  /* 0x0000000dff007c0c */ /* 0x000fc4000bf05300 */
[----:B------:R-:W-:Y:S01]  /*c620*/  IMAD R0, R0, UR6, RZ ;  /* 0x0000000600007c24 */ /* 0x000fe2000f8e02ff */
[----:B------:R-:W1:Y:S01]  /*c630*/  F2I.U32.TRUNC.NTZ R4, R4 ;  /* 0x0000000400047305 */ /* 0x000e62000020f000 */
[----:B0-----:R-:W-:Y:S01]  /*c640*/  R2UR UR5, R8 ;  /* 0x00000000080572ca */ /* 0x001fe200000e0000 */
[----:B------:R-:W-:Y:S01]  /*c650*/  ULDC UR6, c[0x0][0x144] ;  /* 0x0000510000067ab9 */ /* 0x000fe20000000800 */
[----:B------:R-:W-:-:S04]  /*c660*/  IMAD R5, R5, UR7, R0 ;  /* 0x0000000705057c24 */ /* 0x000fc8000f8e0200 */
[----:B------:R-:W-:-:S05]  /*c670*/  IMAD.IADD R3, R3, 0x1, R5 ;  /* 0x0000000103037824 */ /* 0x000fca00078e0205 */
[--C-:B------:R-:W-:Y:S02]  /*c680*/  SHF.R.U64 R8, R2, UR8, R3.reuse ;  /* 0x0000000802087c19 */ /* 0x100fe40008001203 */
[----:B------:R-:W-:Y:S01]  /*c690*/  SHF.R.U32.HI R3, RZ, UR8, R3 ;  /* 0x00000008ff037c19 */ /* 0x000fe20008011603 */
[----:B------:R-:W-:Y:S01]  /*c6a0*/  ULDC UR8, c[0x0][0x608] ;  /* 0x0001820000087ab9 */ /* 0x000fe20000000800 */
[----:B-1----:R-:W-:Y:S01]  /*c6b0*/  R2UR UR7, R4 ;  /* 0x00000000040772ca */ /* 0x002fe200000e0000 */
[----:B------:R-:W-:Y:S01]  /*c6c0*/  UIADD3 UR5, -UR5, URZ, URZ ;  /* 0x0000003f05057290 */ /* 0x000fe2000fffe13f */
[--C-:B------:R-:W-:Y:S02]  /*c6d0*/  SHF.R.U64 R0, R8, UR8, R3.reuse ;  /* 0x0000000808007c19 */ /* 0x100fe40008001203 */
[----:B------:R-:W-:Y:S01]  /*c6e0*/  SHF.R.U32.HI R3, RZ, UR8, R3 ;  /* 0x00000008ff037c19 */ /* 0x000fe20008011603 */
[----:B------:R-:W-:-:S03]  /*c6f0*/  ULDC UR8, c[0x0][0x148] ;  /* 0x0000520000087ab9 */ /* 0x000fc60000000800 */
[--C-:B------:R-:W-:Y:S02]  /*c700*/  SHF.R.U64 R11, R0, UR10, R3.reuse ;  /* 0x0000000a000b7c19 */ /* 0x100fe40008001203 */
[----:B------:R-:W-:-:S03]  /*c710*/  SHF.R.U32.HI R3, RZ, UR10, R3 ;  /* 0x0000000aff037c19 */ /* 0x000fc60008011603 */
[----:B------:R-:W-:Y:S01]  /*c720*/  IMAD.MOV.U32 R2, RZ, RZ, R11 ;  /* 0x000000ffff027224 */ /* 0x000fe200078e000b */
[----:B------:R-:W-:Y:S06]  /*c730*/  @!P0 BRA `(.L_x_314) ;  /* 0x0000000000288947 */ /* 0x000fec0003800000 */
        /* <DEDUP_REMOVED lines=10> */
.L_x_314:
[----:B------:R-:W-:Y:S01]  /*c7e0*/  UISETP.NE.AND UP0, UPT, UR45, URZ, UPT ;  /* 0x0000003f2d00728c */ /* 0x000fe2000bf05270 */
[----:B------:R-:W-:Y:S01]  /*c7f0*/  SHF.R.U64 R3, R2, UR11, R3 ;  /* 0x0000000b02037c19 */ /* 0x000fe20008001203 */
[----:B------:R-:W-:Y:S01]  /*c800*/  UIADD3 UR7, -UR7, URZ, URZ ;  /* 0x0000003f07077290 */ /* 0x000fe2000fffe13f */
[----:B------:R-:W-:Y:S01]  /*c810*/  LOP3.LUT R0, R0, UR54, RZ, 0xc0, !PT ;  /* 0x0000003600007c12 */ /* 0x000fe2000f8ec0ff */
[----:B------:R-:W-:Y:S02]  /*c820*/  UIMAD UR4, UR6, UR5, UR4 ;  /* 0x00000005060472a4 */ /* 0x000fe4000f8e0204 */
[----:B------:R-:W-:Y:S01]  /*c830*/  IMAD.MOV R2, RZ, RZ, -R3 ;  /* 0x000000ffff027224 */ /* 0x000fe200078e0a03 */
[----:B------:R-:W-:Y:S01]  /*c840*/  ULDC UR5, c[0x0][0x610] ;  /* 0x0001840000057ab9 */ /* 0x000fe20000000800 */
[----:B------:R-:W-:Y:S01]  /*c850*/  IMAD R18, R3, UR53, R0 ;  /* 0x0000003503127c24 */ /* 0x000fe2000f8e0200 */
[----:B------:R-:W-:Y:S01]  /*c860*/  LOP3.LUT R3, R8, UR55, RZ, 0xc0, !PT ;  /* 0x0000003708037c12 */ /* 0x000fe2000f8ec0ff */
[----:B------:R-:W-:Y:S01]  /*c870*/  IMAD.U32 R5, RZ, RZ, UR5 ;  /* 0x00000005ff057e24 */ /* 0x000fe2000f8e00ff */
[----:B------:R-:W-:Y:S01]  /*c880*/  @UP0 UIMAD UR4, UR8, UR7, UR9 ;  /* 0x00000007080402a4 */ /* 0x000fe2000f8e0209 */
[----:B------:R-:W-:Y:S01]  /*c890*/  PLOP3.LUT P0, PT, PT, PT, UP0, 0x40, 0x0 ;  /* 0x000000000000781c */ /* 0x000fe20003f0e808 */
[----:B------:R-:W-:Y:S01]  /*c8a0*/  ULDC UR5, c[0x0][0x638] ;  /* 0x00018e0000057ab9 */ /* 0x000fe20000000800 */
[----:B------:R-:W-:Y:S01]  /*c8b0*/  PLOP3.LUT P1, PT, PT, PT, UP0, 0x40, 0x0 ;  /* 0x000000000000781c */ /* 0x000fe20003f2e808 */
[----:B------:R-:W-:-:S02]  /*c8c0*/  IMAD R0, R2, UR5, R11 ;  /* 0x0000000502007c24 */ /* 0x000fc4000f8e020b */
[----:B------:R-:W-:Y:S01]  /*c8d0*/  IMAD R18, R18, R5, UR4 ;  /* 0x0000000412127e24 */ /* 0x000fe2000f8e0205 */
[----:B------:R-:W-:Y:S02]  /*c8e0*/  ULDC UR4, c[0x0][0x600] ;  /* 0x0001800000047ab9 */ /* 0x000fe40000000800 */
[----:B------:R-:W-:Y:S02]  /*c8f0*/  IMAD R3, R0, UR4, R3 ;  /* 0x0000000400037c24 */ /* 0x000fe4000f8e0203 */
[----:B------:R-:W-:-:S03]  /*c900*/  IMAD.MOV.U32 R0, RZ, RZ, 0x1 ;  /* 0x00000001ff007424 */ /* 0x000fc600078e00ff */
[----:B------:R-:W-:Y:S02]  /*c910*/  SEL R2, R3, R18, P0 ;  /* 0x0000001203027207 */ /* 0x000fe40000000000 */
[----:B------:R-:W-:-:S07]  /*c920*/  SEL R18, R18, R3, P1 ;  /* 0x0000000312127207 */ /* 0x000fce0000800000 */
.L_x_312:
[----:B------:R-:W-:Y:S05]  /*c930*/  BSYNC B0 ;  /* 0x0000000000007941 */ /* 0x000fea0003800000 */
.L_x_311:
[----:B------:R-:W-:-:S13]  /*c940*/  LOP3.LUT P0, RZ, R0, 0xff, RZ, 0xc0, !PT ;  /* 0x000000ff00ff7812 */ /* 0x000fda000780c0ff */
[----:B------:R-:W-:Y:S05]  /*c950*/  @P0 BRA `(.L_x_315) ;  /* 0xffffffec00d00947 */ /* 0x000fea000383ffff */
[----:B------:R-:W-:Y:S05]  /*c960*/  BSYNC B7 ;  /* 0x0000000000077941 */ /* 0x000fea0003800000 */
.L_x_301:
[----:B------:R-:W-:-:S03]  /*c970*/  UMOV UR4, 0xffffffff ;  /* 0xffffffff00047882 */ /* 0x000fc60000000000 */
[----:B------:R-:W-:Y:S05]  /*c980*/  BRA.DIV UR4, `(.L_x_316) ;  /* 0x0000000604307947 */ /* 0x000fea000b800000 */
[----:B------:R-:W-:-:S13]  /*c990*/  ELECT P6, URZ, PT ;  /* 0x00000000003f782f */ /* 0x000fda00038c0000 */
.L_x_332:
[----:B------:R-:W-:Y:S04]  /*c9a0*/  BSSY B0, `(.L_x_317) ;  /* 0x000001a000007945 */ /* 0x000fe80003800000 */
[----:B------:R-:W-:Y:S05]  /*c9b0*/  @!P6 BRA `(.L_x_318) ;  /* 0x000000000060e947 */ /* 0x000fea0003800000 */
[----:B------:R-:W-:-:S04]  /*c9c0*/  ULOP3.LUT UR4, UR39, 0x2, URZ, 0xfc, !UPT ;  /* 0x0000000227047892 */ /* 0x000fc8000f8efc3f */
[----:B------:R-:W-:-:S06]  /*c9d0*/  UISETP.NE.AND UP0, UPT, UR4, 0x3, UPT ;  /* 0x000000030400788c */ /* 0x000fcc000bf05270 */
[----:B------:R-:W-:-:S13]  /*c9e0*/  PLOP3.LUT P0, PT, PT, PT, UP0, 0x80, 0x0 ;  /* 0x000000000000781c */ /* 0x000fda0003f0f008 */
[----:B------:R-:W-:Y:S05]  /*c9f0*/  @!P0 BRA `(.L_x_319) ;  /* 0x0000000000048947 */ /* 0x000fea0003800000 */
[----:B------:R-:W-:Y:S01]  /*ca00*/  BPT.TRAP 0x1 ;  /* 0x000000040000795c */ /* 0x000fe20000300000 */
.L_x_319:
[----:B------:R-:W0:Y:S01]  /*ca10*/  S2R R3, SR_CgaCtaId ;  /* 0x0000000000037919 */ /* 0x000e220000008800 */
[----:B------:R-:W-:Y:S02]  /*ca20*/  MOV R0, 0x400 ;  /* 0x0000040000007802 */ /* 0x000fe40000000f00 */
[----:B------:R-:W-:Y:S02]  /*ca30*/  SHF.L.U32 R2, R23, 0x1f, RZ ;  /* 0x0000001f17027819 */ /* 0x000fe400000006ff */
[----:B0-----:R-:W-:-:S05]  /*ca40*/  LEA R3, R3, R0, 0x18 ;  /* 0x0000000003037211 */ /* 0x001fca00078ec0ff */
[----:B------:R-:W-:-:S04]  /*ca50*/  VIADD R3, R3, 0x10 ;  /* 0x0000001003037836 */ /* 0x000fc80000000000 */
[C---:B------:R-:W-:Y:S02]  /*ca60*/  IMAD R5, R24.reuse, 0x8, R3 ;  /* 0x0000000818057824 */ /* 0x040fe400078e0203 */
[----:B------:R-:W-:Y:S02]  /*ca70*/  VIADD R24, R24, 0x1 ;  /* 0x0000000118187836 */ /* 0x000fe40000000000 */
[----:B------:R-:W0:Y:S03]  /*ca80*/  SYNCS.PHASECHK.TRANS64.TRYWAIT P0, [R5+URZ], R2 ;  /* 0x00000002050075a7 */ /* 0x000e26000800017f */
[----:B------:R-:W-:-:S04]  /*ca90*/  ISETP.NE.AND P1, PT, R24, 0x2, PT ;  /* 0x000000021800780c */ /* 0x000fc80003f25270 */
[----:B------:R-:W-:Y:S02]  /*caa0*/  SEL R0, RZ, 0x1, P1 ;  /* 0x00000001ff007807 */ /* 0x000fe40000800000 */
[----:B------:R-:W-:Y:S02]  /*cab0*/  SEL R24, R24, RZ, P1 ;  /* 0x000000ff18187207 */ /* 0x000fe40000800000 */
[----:B------:R-:W-:Y:S01]  /*cac0*/  LOP3.LUT R0, R23, R0, RZ, 0x3c, !PT ;  /* 0x0000000017007212 */ /* 0x000fe200078e3cff */
[----:B0-----:R-:W-:Y:S06]  /*cad0*/  @!P0 BRA `(.L_x_320) ;  /* 0x0000000000fc8947 */ /* 0x001fec0003800000 */
.L_x_333:
[----:B------:R-:W-:Y:S01]  /*cae0*/  IMAD R3, R24, 0x8, R3 ;  /* 0x0000000818037824 */ /* 0x000fe200078e0203 */
[----:B------:R-:W-:-:S07]  /*caf0*/  SHF.L.U32 R0, R0, 0x1f, RZ ;  /* 0x0000001f00007819 */ /* 0x000fce00000006ff */
.L_x_321:
[----:B-1----:R1:W2:Y:S02]  /*cb00*/  SYNCS.PHASECHK.TRANS64.TRYWAIT P0, [R3+URZ], R0 ;  /* 0x00000000030075a7 */ /* 0x0022a4000800017f */
[----:B--2---:R-:W-:Y:S05]  /*cb10*/  @!P0 NANOSLEEP.SYNCS 0x989680 ;  /* 0x009896800000895d */ /* 0x004fea0003900000 */
[----:B------:R-:W2:Y:S02]  /*cb20*/  @!P0 SYNCS.PHASECHK.TRANS64 P0, [R3+URZ], R0 ;  /* 0x00000000030085a7 */ /* 0x000ea4000800007f */
[----:B--2---:R-:W-:Y:S05]  /*cb30*/  @!P0 BRA `(.L_x_321) ;  /* 0xfffffffc00f08947 */ /* 0x004fea000383ffff */
.L_x_318:
[----:B------:R-:W-:Y:S05]  /*cb40*/  BSYNC B0 ;  /* 0x0000000000007941 */ /* 0x000fea0003800000 */
.L_x_317:
[----:B------:R-:W-:Y:S05]  /*cb50*/  EXIT ;  /* 0x000000000000794d */ /* 0x000fea0003800000 */
.L_x_14:
[----:B0-----:R-:W-:-:S04]  /*cb60*/  IMAD.U32 R3, RZ, RZ, UR44 ;  /* 0x0000002cff037e24 */ /* 0x001fc8000f8e00ff */
[----:B------:R0:W1:Y:S03]  /*cb70*/  SYNCS.PHASECHK.TRANS64.TRYWAIT P0, [R3+URZ], R0 ;  /* 0x00000000030075a7 */ /* 0x000066000800017f */
[----:B-1----:R-:W-:Y:S05]  /*cb80*/  @!P0 NANOSLEEP.SYNCS 0x989680 ;  /* 0x009896800000895d */ /* 0x002fea0003900000 */
[----:B------:R-:W1:Y:S02]  /*cb90*/  @!P0 SYNCS.PHASECHK.TRANS64 P0, [R3+URZ], R0 ;  /* 0x00000000030085a7 */ /* 0x000e64000800007f */
[----:B-1----:R-:W-:Y:S05]  /*cba0*/  @!P0 BRA `(.L_x_14) ;  /* 0xfffffffc00ec8947 */ /* 0x002fea000383ffff */
[----:B------:R-:W-:Y:S05]  /*cbb0*/  BRA `(.L_x_322) ;  /* 0xffffff4800787947 */ /* 0x000fea000383ffff */
.L_x_18:
[----:B------:R-:W-:Y:S01]  /*cbc0*/  CS2R R12, SRZ ;  /* 0x00000000000c7805 */ /* 0x000fe2000001ff00 */
[----:B------:R-:W-:Y:S02]  /*cbd0*/  IMAD.MOV.U32 R11, RZ, RZ, 0x1f ;  /* 0x0000001fff0b7424 */ /* 0x000fe400078e00ff */
[----:B------:R-:W-:-:S07]  /*cbe0*/  IMAD.MOV.U32 R15, RZ, RZ, -0x1 ;  /* 0xffffffffff0f7424 */ /* 0x000fce00078e00ff */
[----:B-----5:R-:W-:Y:S05]  /*cbf0*/  WARPSYNC.COLLECTIVE R15, `(.L_x_323) ;  /* 0x000000000f087348 */ /* 0x020fea0003c00000 */
[----:B------:R0:W1:Y:S02]  /*cc00*/  SHFL.IDX P6, R14, R13, R12, R11 ;  /* 0x0000000c0d0e7389 */ /* 0x00006400000c000b */
[----:B01---5:R-:W-:Y:S01]  /*cc10*/  ENDCOLLECTIVE ;  /* 0x000000000000791b */ /* 0x023fe20003800000 */
.L_x_323:
[----:B------:R-:W-:Y:S05]  /*cc20*/  BRA `(.L_x_324) ;  /* 0xffffff4c00487947 */ /* 0x000fea000383ffff */
.L_x_22:
[----:B-1----:R1:W2:Y:S02]  /*cc30*/  SYNCS.PHASECHK.TRANS64.TRYWAIT P1, [R3+URZ], R0 ;  /* 0x00000000030075a7 */ /* 0x0022a4000802017f */
[----:B--2---:R-:W-:Y:S05]  /*cc40*/  @!P1 NANOSLEEP.SYNCS 0x989680 ;  /* 0x009896800000995d */ /* 0x004fea0003900000 */
[----:B------:R-:W2:Y:S02]  /*cc50*/  @!P1 SYNCS.PHASECHK.TRANS64 P1, [R3+URZ], R0 ;  /* 0x00000000030095a7 */ /* 0x000ea4000802007f */
[----:B--2---:R-:W-:Y:S05]  /*cc60*/  @!P1 BRA `(.L_x_22) ;  /* 0xfffffffc00f09947 */ /* 0x004fea000383ffff */
[----:B------:R-:W-:Y:S05]  /*cc70*/  BRA `(.L_x_21) ;  /* 0xffffff4c00647947 */ /* 0x000fea000383ffff */
.L_x_27:
[----:B0-----:R0:W1:Y:S02]  /*cc80*/  SYNCS.PHASECHK.TRANS64.TRYWAIT P1, [R4+URZ], R7 ;  /* 0x00000007040075a7 */ /* 0x001064000802017f */
[----:B-1----:R-:W-:Y:S05]  /*cc90*/  @!P1 NANOSLEEP.SYNCS 0x989680 ;  /* 0x009896800000995d */ /* 0x002fea0003900000 */
[----:B------:R-:W1:Y:S02]  /*cca0*/  @!P1 SYNCS.PHASECHK.TRANS64 P1, [R4+URZ], R7 ;  /* 0x00000007040095a7 */ /* 0x000e64000802007f */
[----:B-1----:R-:W-:Y:S05]  /*ccb0*/  @!P1 BRA `(.L_x_27) ;  /* 0xfffffffc00f09947 */ /* 0x002fea000383ffff */
[----:B------:R-:W-:Y:S05]  /*ccc0*/  BRA `(.L_x_26) ;  /* 0xffffff5400147947 */ /* 0x000fea000383ffff */
.L_x_35:
[----:B------:R0:W0:Y:S02]  /*ccd0*/  SYNCS.PHASECHK.TRANS64.TRYWAIT P1, [R10+URZ], R13 ;  /* 0x0000000d0a0075a7 */ /* 0x000024000802017f */
[----:B0-----:R-:W-:Y:S05]  /*cce0*/  @!P1 NANOSLEEP.SYNCS 0x989680 ;  /* 0x009896800000995d */ /* 0x001fea0003900000 */
[----:B------:R-:W0:Y:S02]  /*ccf0*/  @!P1 SYNCS.PHASECHK.TRANS64 P1, [R10+URZ], R13 ;  /* 0x0000000d0a0095a7 */ /* 0x000e24000802007f */
[----:B0-----:R-:W-:Y:S05]  /*cd00*/  @!P1 BRA `(.L_x_35) ;  /* 0xfffffffc00f09947 */ /* 0x001fea000383ffff */
[----:B------:R-:W-:Y:S05]  /*cd10*/  BRA `(.L_x_34) ;  /* 0xffffff5c00007947 */ /* 0x000fea000383ffff */
.L_x_41:
[----:B0-----:R-:W-:-:S04]  /*cd20*/  IMAD.U32 R3, RZ, RZ, UR44 ;  /* 0x0000002cff037e24 */ /* 0x001fc8000f8e00ff */
[----:B------:R0:W2:Y:S03]  /*cd30*/  SYNCS.PHASECHK.TRANS64.TRYWAIT P0, [R3+URZ+0x10], R0 ;  /* 0x00001000030075a7 */ /* 0x0000a6000800017f */
[----:B--2---:R-:W-:Y:S05]  /*cd40*/  @!P0 NANOSLEEP.SYNCS 0x989680 ;  /* 0x009896800000895d */ /* 0x004fea0003900000 */
[----:B------:R-:W2:Y:S02]  /*cd50*/  @!P0 SYNCS.PHASECHK.TRANS64 P0, [R3+URZ+0x10], R0 ;  /* 0x00001000030085a7 */ /* 0x000ea4000800007f */
[----:B--2---:R-:W-:Y:S05]  /*cd60*/  @!P0 BRA `(.L_x_41) ;  /* 0xfffffffc00ec8947 */ /* 0x004fea000383ffff */
[----:B------:R-:W-:Y:S05]  /*cd70*/  BRA `(.L_x_325) ;  /* 0xffffff6400447947 */ /* 0x000fea000383ffff */
.L_x_302:
[----:B------:R-:W-:Y:S01]  /*cd80*/  BSSY B0, `(.L_x_326) ;  /* 0x0000006000007945 */ /* 0x000fe20003800000 */
[----:B------:R-:W-:-:S07]  /*cd90*/  IMAD.MOV.U32 R15, RZ, RZ, -0x1 ;  /* 0xffffffffff0f7424 */ /* 0x000fce00078e00ff */
[----:B-----5:R-:W-:Y:S05]  /*cda0*/  WARPSYNC.COLLECTIVE R15, `(.L_x_327) ;  /* 0x000000000f0c7348 */ /* 0x020fea0003c00000 */
[----:B------:R-:W-:Y:S02]  /*cdb0*/  ELECT P6, UR62, PT ;  /* 0x00000000003e782f */ /* 0x000fe400038c0000 */
[----:B------:R-:W-:Y:S01]  /*cdc0*/  MOV R14, UR62 ;  /* 0x0000003e000e7c02 */ /* 0x000fe20008000f00 */
[----:B-----5:R-:W-:Y:S10]  /*cdd0*/  ENDCOLLECTIVE ;  /* 0x000000000000791b */ /* 0x020ff40003800000 */
.L_x_327:
[----:B------:R-:W-:Y:S05]  /*cde0*/  BSYNC B0 ;  /* 0x0000000000007941 */ /* 0x000fea0003800000 */
.L_x_326:
[----:B------:R-:W-:Y:S05]  /*cdf0*/  BRA `(.L_x_328) ;  /* 0xffffffe800b47947 */ /* 0x000fea000383ffff */
.L_x_307:
[----:B0-----:R0:W2:Y:S02]  /*ce00*/  SYNCS.PHASECHK.TRANS64.TRYWAIT P0, [R6+URZ+0x10], R3 ;  /* 0x00001003060075a7 */ /* 0x0010a4000800017f */
[----:B--2---:R-:W-:Y:S05]  /*ce10*/  @!P0 NANOSLEEP.SYNCS 0x989680 ;  /* 0x009896800000895d */ /* 0x004fea0003900000 */
[----:B------:R-:W2:Y:S02]  /*ce20*/  @!P0 SYNCS.PHASECHK.TRANS64 P0, [R6+URZ+0x10], R3 ;  /* 0x00001003060085a7 */ /* 0x000ea4000800007f */
[----:B--2---:R-:W-:Y:S05]  /*ce30*/  @!P0 BRA `(.L_x_307) ;  /* 0xfffffffc00f08947 */ /* 0x004fea000383ffff */
[----:B------:R-:W-:Y:S05]  /*ce40*/  BRA `(.L_x_329) ;  /* 0xffffffec00a47947 */ /* 0x000fea000383ffff */
.L_x_316:
[----:B------:R-:W-:Y:S01]  /*ce50*/  BSSY B0, `(.L_x_330) ;  /* 0x0000006000007945 */ /* 0x000fe20003800000 */
[----:B------:R-:W-:-:S07]  /*ce60*/  IMAD.MOV.U32 R15, RZ, RZ, -0x1 ;  /* 0xffffffffff0f7424 */ /* 0x000fce00078e00ff */
[----:B-----5:R-:W-:Y:S05]  /*ce70*/  WARPSYNC.COLLECTIVE R15, `(.L_x_331) ;  /* 0x000000000f0c7348 */ /* 0x020fea0003c00000 */
[----:B------:R-:W-:Y:S02]  /*ce80*/  ELECT P6, UR62, PT ;  /* 0x00000000003e782f */ /* 0x000fe400038c0000 */
[----:B------:R-:W-:Y:S01]  /*ce90*/  MOV R14, UR62 ;  /* 0x0000003e000e7c02 */ /* 0x000fe20008000f00 */
[----:B-----5:R-:W-:Y:S10]  /*cea0*/  ENDCOLLECTIVE ;  /* 0x000000000000791b */ /* 0x020ff40003800000 */
.L_x_331:
[----:B------:R-:W-:Y:S05]  /*ceb0*/  BSYNC B0 ;  /* 0x0000000000007941 */ /* 0x000fea0003800000 */
.L_x_330:
[----:B------:R-:W-:Y:S05]  /*cec0*/  BRA `(.L_x_332) ;  /* 0xfffffff800b47947 */ /* 0x000fea000383ffff */
.L_x_320:
[----:B0-----:R0:W1:Y:S02]  /*ced0*/  SYNCS.PHASECHK.TRANS64.TRYWAIT P0, [R5+URZ], R2 ;  /* 0x00000002050075a7 */ /* 0x001064000800017f */
[----:B-1----:R-:W-:Y:S05]  /*cee0*/  @!P0 NANOSLEEP.SYNCS 0x989680 ;  /* 0x009896800000895d */ /* 0x002fea0003900000 */
[----:B------:R-:W1:Y:S02]  /*cef0*/  @!P0 SYNCS.PHASECHK.TRANS64 P0, [R5+URZ], R2 ;  /* 0x00000002050085a7 */ /* 0x000e64000800007f */
[----:B-1----:R-:W-:Y:S05]  /*cf00*/  @!P0 BRA `(.L_x_320) ;  /* 0xfffffffc00f08947 */ /* 0x002fea000383ffff */
[----:B------:R-:W-:Y:S05]  /*cf10*/  BRA `(.L_x_333) ;  /* 0xfffffff800f07947 */ /* 0x000fea000383ffff */
.L_x_334:
[----:B------:R-:W-:-:S00]  /*cf20*/  BRA `(.L_x_334) ;  /* 0xfffffffc00fc7947 */ /* 0x000fc0000383ffff */
[----:B------:R-:W-:-:S00]  /*cf30*/  NOP ;  /* 0x0000000000007918 */ /* 0x000fc00000000000 */
        /* <DEDUP_REMOVED lines=12> */
.L_x_335:


//--------------------- .nv.global.init           --------------------------
	.section	.nv.global.init,"aw",@progbits
.nv.global.init:
	.type		$str$24,@object
	.size		$str$24,($str$25 - $str$24)
$str$24:
        /*0000*/ 	.byte	0x28, 0x61, 0x64, 0x64, 0x72, 0x65, 0x73, 0x73, 0x20, 0x26, 0x20, 0x6d, 0x61, 0x73, 0x6b, 0x29
        /*0010*/ 	.byte	0x20, 0x3d, 0x3d, 0x20, 0x30, 0x00
	.type		$str$25,@object
	.size		$str$25,(__unnamed_1 - $str$25)
$str$25:
        /*0016*/ 	.byte	0x2f, 0x74, 0x6d, 0x70, 0x2f, 0x63, 0x75, 0x74, 0x6c, 0x61, 0x73, 0x73, 0x5f, 0x73, 0x77, 0x65
        /*0026*/ 	.byte	0x65, 0x70, 0x5f, 0x73, 0x72, 0x63, 0x2f, 0x69, 0x6e, 0x63, 0x6c, 0x75, 0x64, 0x65, 0x2f, 0x63
        /*0036*/ 	.byte	0x75, 0x74, 0x65, 0x2f, 0x70, 0x6f, 0x69, 0x6e, 0x74, 0x65, 0x72, 0x5f, 0x66, 0x6c, 0x61, 0x67
        /*0046*/ 	.byte	0x67, 0x65, 0x64, 0x2e, 0x68, 0x70, 0x70, 0x00
	.type		__unnamed_1,@object
	.size		__unnamed_1,(__unnamed_2 - __unnamed_1)
__unnamed_1:
        /*004e*/ 	.byte	0x61, 0x75, 0x74, 0x6f, 0x20, 0x63, 0x75, 0x74, 0x65, 0x3a, 0x3a, 0x61, 0x73, 0x5f, 0x70, 0x6f
        /* <DEDUP_REMOVED lines=27> */
        /*020e*/ 	.byte	0x30, 0x39, 0x36, 0x3e, 0x3e, 0x3e, 0x3e, 0x3e, 0x20, 0x26, 0x5d, 0x00
	.type		__unnamed_2,@object
	.size		__unnamed_2,(.L_1 - __unnamed_2)
__unnamed_2:
        /* <DEDUP_REMOVED lines=29> */
        /*03ea*/ 	.byte	0x5d, 0x00
.L_1:


//--------------------- .nv.shared._ZN7cutlass13device_kernelINS_4gemm6kernel13GemmUniversalIN4cute5tupleIJiiiiEEENS1_10collective13CollectiveMmaINS1_39MainloopSm90TmaGmmaRmemAWarpSpecializedILi2ENS5_IJNS4_1CILi1EEESB_SB_EEENS1_32KernelTmaWarpSpecializedPingpongEEENS5_IJNSA_ILi64EEENSA_ILi256EEESF_EEENS_10tfloat32_tENS5_IJlSB_lEEESI_NS5_IJSB_llEEENS4_8TiledMMAINS4_8MMA_AtomIJNS4_4SM904GMMA30MMA_64x256x8_F32TF32TF32_RS_TNILNSO_7ScaleInE1ELSQ_1EEEEEENS4_6LayoutISC_NS5_IJNSA_ILi0EEESU_SU_EEEEENS5_IJNS4_10UnderscoreESX_SX_EEEEENS4_13SM90_TMA_LOADENS4_14ComposedLayoutINS4_7SwizzleILi3ELi4ELi3EEENS4_18smem_ptr_flag_bitsILi32EEENST_INS5_IJNSA_ILi8EEENSA_ILi32EEEEEENS5_IJS17_SB_EEEEEEEvNS4_8identityES10_NS11_INS12_ILi1ELi4ELi3EEES15_NST_INS5_IJS16_S16_EEENS5_IJSB_S16_EEEEEEENS4_9Copy_AtomIJNS4_39AutoVectorizingCopyWithAssumedAlignmentILi128EEESI_EEES1C_EENS_8epilogue10collective6detail29Sm90TmaWarpSpecializedAdapterINS1O_15DefaultEpilogueISI_SJ_SJ_NS1N_6thread17LinearCombinationISI_Li1EffLNS1S_9ScaleType4KindE0ELNS_15FloatRoundStyleE2ESI_EENS1_15EpilogueDefaultEEEEEvvEEEEvNT_6ParamsE --------------------------
	.section	.nv.shared._ZN7cutlass13device_kernelINS_4gemm6kernel13GemmUniversalIN4cute5tupleIJiiiiEEENS1_10collective13CollectiveMmaINS1_39MainloopSm90TmaGmmaRmemAWarpSpecializedILi2ENS5_IJNS4_1CILi1EEESB_SB_EEENS1_32KernelTmaWarpSpecializedPingpongEEENS5_IJNSA_ILi64EEENSA_ILi256EEESF_EEENS_10tfloat32_tENS5_IJlSB_lEEESI_NS5_IJSB_llEEENS4_8TiledMMAINS4_8MMA_AtomIJNS4_4SM904GMMA30MMA_64x256x8_F32TF32TF32_RS_TNILNSO_7ScaleInE1ELSQ_1EEEEEENS4_6LayoutISC_NS5_IJNSA_ILi0EEESU_SU_EEEEENS5_IJNS4_10UnderscoreESX_SX_EEEEENS4_13SM90_TMA_LOADENS4_14ComposedLayoutINS4_7SwizzleILi3ELi4ELi3EEENS4_18smem_ptr_flag_bitsILi32EEENST_INS5_IJNSA_ILi8EEENSA_ILi32EEEEEENS5_IJS17_SB_EEEEEEEvNS4_8identityES10_NS11_INS12_ILi1ELi4ELi3EEES15_NST_INS5_IJS16_S16_EEENS5_IJSB_S16_EEEEEEENS4_9Copy_AtomIJNS4_39AutoVectorizingCopyWithAssumedAlignmentILi128EEESI_EEES1C_EENS_8epilogue10collective6detail29Sm90TmaWarpSpecializedAdapterINS1O_15DefaultEpilogueISI_SJ_SJ_NS1N_6thread17LinearCombinationISI_Li1EffLNS1S_9ScaleType4KindE0ELNS_15FloatRoundStyleE2ESI_EENS1_15EpilogueDefaultEEEEEvvEEEEvNT_6ParamsE,"aw",@nobits
	.sectionflags	@""
	.align	16
	.zero		1024


//--------------------- .nv.shared.reserved.0     --------------------------
	.section	.nv.shared.reserved.0,"aw",@nobits
	.weak		__nv_reservedSMEM_offset_0_alias
	.size		__nv_reservedSMEM_offset_0_alias, 0, 0
	.other		__nv_reservedSMEM_offset_0_alias,@"STO_CUDA_RESERVED_SHARED STV_DEFAULT"
__nv_reservedSMEM_offset_0_alias:
	.zero		0


//--------------------- .nv.global                --------------------------
	.section	.nv.global,"aw",@nobits
.nv.global:
	.type		_ZN40_INTERNAL_90c466cd_4_k_cu_36fc2a16_297514cute1_E,@object
	.size		_ZN40_INTERNAL_90c466cd_4_k_cu_36fc2a16_297514cute1_E,(_ZN40_INTERNAL_90c466cd_4_k_cu_36fc2a16_297514cuda3std3__45__cpo6cbeginE - _ZN40_INTERNAL_90c466cd_4_k_cu_36fc2a16_297514cute1_E)
_ZN40_INTERNAL_90c466cd_4_k_cu_36fc2a16_297514cute1_E:
	.zero		1
	.type		_ZN40_INTERNAL_90c466cd_4_k_cu_36fc2a16_297514cuda3std3__45__cpo6cbeginE,@object
	.size		_ZN40_INTERNAL_90c466cd_4_k_cu_36fc2a16_297514cuda3std3__45__cpo6cbeginE,(_ZN40_INTERNAL_90c466cd_4_k_cu_36fc2a16_297514cuda3std3__48in_placeE - _ZN40_INTERNAL_90c466cd_4_k_cu_36fc2a16_297514cuda3std3__45__cpo6cbeginE)
_ZN40_INTERNAL_90c466cd_4_k_cu_36fc2a16_297514cuda3std3__45__cpo6cbeginE:
	.zero		1
	.type		_ZN40_INTERNAL_90c466cd_4_k_cu_36fc2a16_297514cuda3std3__48in_placeE,@object
	.size		_ZN40_INTERNAL_90c466cd_4_k_cu_36fc2a16_297514cuda3std3__48in_placeE,(_ZN40_INTERNAL_90c466cd_4_k_cu_36fc2a16_297514cuda3std6ranges3__45__cpo9iter_moveE - _ZN40_INTERNAL_90c466cd_4_k_cu_36fc2a16_297514cuda3std3__48in_placeE)
_ZN40_INTERNAL_90c466cd_4_k_cu_36fc2a16_297514cuda3std3__48in_placeE:
	.zero		1
	.type		_ZN40_INTERNAL_90c466cd_4_k_cu_36fc2a16_297514cuda3std6ranges3__45__cpo9iter_moveE,@object
	.size		_ZN40_INTERNAL_90c466cd_4_k_cu_36fc2a16_297514cuda3std6ranges3__45__cpo9iter_moveE,(_ZN40_INTERNAL_90c466cd_4_k_cu_36fc2a16_297514cuda3std3__45__cpo5beginE - _ZN40_INTERNAL_90c466cd_4_k_cu_36fc2a16_297514cuda3std6ranges3__45__cpo9iter_moveE)
_ZN40_INTERNAL_90c466cd_4_k_cu_36fc2a16_297514cuda3std6ranges3__45__cpo9iter_moveE:
	.zero		1
	.type		_ZN40_INTERNAL_90c466cd_4_k_cu_36fc2a16_297514cuda3std3__45__cpo5beginE,@object
	.size		_ZN40_INTERNAL_90c466cd_4_k_cu_36fc2a16_297514cuda3std3__45__cpo5beginE,(_ZN40_INTERNAL_90c466cd_4_k_cu_36fc2a16_297514cuda3std3__442_GLOBAL__N__90c466cd_4_k_cu_36fc2a16_297516ignoreE - _ZN40_INTERNAL_90c466cd_4_k_cu_36fc2a16_297514cuda3std3__45__cpo5beginE)
_ZN40_INTERNAL_90c466cd_4_k_cu_36fc2a16_297514cuda3std3__45__cpo5beginE:
	.zero		1
	.type		_ZN40_INTERNAL_90c466cd_4_k_cu_36fc2a16_297514cuda3std3__442_GLOBAL__N__90c466cd_4_k_cu_36fc2a16_297516ignoreE,@object
	.size		_ZN40_INTERNAL_90c466cd_4_k_cu_36fc2a16_297514cuda3std3__442_GLOBAL__N__90c466cd_4_k_cu_36fc2a16_297516ignoreE,(_ZN40_INTERNAL_90c466cd_4_k_cu_36fc2a16_297514cute7productE - _ZN40_INTERNAL_90c466cd_4_k_cu_36fc2a16_297514cuda3std3__442_GLOBAL__N__90c466cd_4_k_cu_36fc2a16_297516ignoreE)
_ZN40_INTERNAL_90c466cd_4_k_cu_36fc2a16_297514cuda3std3__442_GLOBAL__N__90c466cd_4_k_cu_36fc2a16_297516ignoreE:
	.zero		1
	.type		_ZN40_INTERNAL_90c466cd_4_k_cu_36fc2a16_297514cute7productE,@object
	.size		_ZN40_INTERNAL_90c466cd_4_k_cu_36fc2a16_297514cute7productE,(_ZN40_INTERNAL_90c466cd_4_k_cu_36fc2a16_297514cuda3std3__45__cpo3endE - _ZN40_INTERNAL_90c466cd_4_k_cu_36fc2a16_297514cute7productE)
_ZN40_INTERNAL_90c466cd_4_k_cu_36fc2a16_297514cute7productE:
	.zero		1
	.type		_ZN40_INTERNAL_90c466cd_4_k_cu_36fc2a16_297514cuda3std3__45__cpo3endE,@object
	.size		_ZN40_INTERNAL_90c466cd_4_k_cu_36fc2a16_297514cuda3std3__45__cpo3endE,(_ZN40_INTERNAL_90c466cd_4_k_cu_36fc2a16_297514cuda3std3__419piecewise_constructE - _ZN40_INTERNAL_90c466cd_4_k_cu_36fc2a16_297514cuda3std3__45__cpo3endE)
_ZN40_INTERNAL_90c466cd_4_k_cu_36fc2a16_297514cuda3std3__45__cpo3endE:
	.zero		1
	.type		_ZN40_INTERNAL_90c466cd_4_k_cu_36fc2a16_297514cuda3std3__419piecewise_constructE,@object
	.size		_ZN40_INTERNAL_90c466cd_4_k_cu_36fc2a16_297514cuda3std3__419piecewise_constructE,(_ZN40_INTERNAL_90c466cd_4_k_cu_36fc2a16_297514cuda3std3__45__cpo4cendE - _ZN40_INTERNAL_90c466cd_4_k_cu_36fc2a16_297514cuda3std3__419piecewise_constructE)
_ZN40_INTERNAL_90c466cd_4_k_cu_36fc2a16_297514cuda3std3__419piecewise_constructE:
	.zero		1
	.type		_ZN40_INTERNAL_90c466cd_4_k_cu_36fc2a16_297514cuda3std3__45__cpo4cendE,@object
	.size		_ZN40_INTERNAL_90c466cd_4_k_cu_36fc2a16_297514cuda3std3__45__cpo4cendE,(_ZN40_INTERNAL_90c466cd_4_k_cu_36fc2a16_297514cuda3std6ranges3__45__cpo4swapE - _ZN40_INTERNAL_90c466cd_4_k_cu_36fc2a16_297514cuda3std3__45__cpo4cendE)
_ZN40_INTERNAL_90c466cd_4_k_cu_36fc2a16_297514cuda3std3__45__cpo4cendE:
	.zero		1
	.type		_ZN40_INTERNAL_90c466cd_4_k_cu_36fc2a16_297514cuda3std6ranges3__45__cpo4swapE,@object
	.size		_ZN40_INTERNAL_90c466cd_4_k_cu_36fc2a16_297514cuda3std6ranges3__45__cpo4swapE,(.L_9 - _ZN40_INTERNAL_90c466cd_4_k_cu_36fc2a16_297514cuda3std6ranges3__45__cpo4swapE)
_ZN40_INTERNAL_90c466cd_4_k_cu_36fc2a16_297514cuda3std6ranges3__45__cpo4swapE:
	.zero		1
.L_9:


//--------------------- .nv.constant0._ZN7cutlass13device_kernelINS_4gemm6kernel13GemmUniversalIN4cute5tupleIJiiiiEEENS1_10collective13CollectiveMmaINS1_39MainloopSm90TmaGmmaRmemAWarpSpecializedILi2ENS5_IJNS4_1CILi1EEESB_SB_EEENS1_32KernelTmaWarpSpecializedPingpongEEENS5_IJNSA_ILi64EEENSA_ILi256EEESF_EEENS_10tfloat32_tENS5_IJlSB_lEEESI_NS5_IJSB_llEEENS4_8TiledMMAINS4_8MMA_AtomIJNS4_4SM904GMMA30MMA_64x256x8_F32TF32TF32_RS_TNILNSO_7ScaleInE1ELSQ_1EEEEEENS4_6LayoutISC_NS5_IJNSA_ILi0EEESU_SU_EEEEENS5_IJNS4_10UnderscoreESX_SX_EEEEENS4_13SM90_TMA_LOADENS4_14ComposedLayoutINS4_7SwizzleILi3ELi4ELi3EEENS4_18smem_ptr_flag_bitsILi32EEENST_INS5_IJNSA_ILi8EEENSA_ILi32EEEEEENS5_IJS17_SB_EEEEEEEvNS4_8identityES10_NS11_INS12_ILi1ELi4ELi3EEES15_NST_INS5_IJS16_S16_EEENS5_IJSB_S16_EEEEEEENS4_9Copy_AtomIJNS4_39AutoVectorizingCopyWithAssumedAlignmentILi128EEESI_EEES1C_EENS_8epilogue10collective6detail29Sm90TmaWarpSpecializedAdapterINS1O_15DefaultEpilogueISI_SJ_SJ_NS1N_6thread17LinearCombinationISI_Li1EffLNS1S_9ScaleType4KindE0ELNS_15FloatRoundStyleE2ESI_EENS1_15EpilogueDefaultEEEEEvvEEEEvNT_6ParamsE --------------------------
	.section	.nv.constant0._ZN7cutlass13device_kernelINS_4gemm6kernel13GemmUniversalIN4cute5tupleIJiiiiEEENS1_10collective13CollectiveMmaINS1_39MainloopSm90TmaGmmaRmemAWarpSpecializedILi2ENS5_IJNS4_1CILi1EEESB_SB_EEENS1_32KernelTmaWarpSpecializedPingpongEEENS5_IJNSA_ILi64EEENSA_ILi256EEESF_EEENS_10tfloat32_tENS5_IJlSB_lEEESI_NS5_IJSB_llEEENS4_8TiledMMAINS4_8MMA_AtomIJNS4_4SM904GMMA30MMA_64x256x8_F32TF32TF32_RS_TNILNSO_7ScaleInE1ELSQ_1EEEEEENS4_6LayoutISC_NS5_IJNSA_ILi0EEESU_SU_EEEEENS5_IJNS4_10UnderscoreESX_SX_EEEEENS4_13SM90_TMA_LOADENS4_14ComposedLayoutINS4_7SwizzleILi3ELi4ELi3EEENS4_18smem_ptr_flag_bitsILi32EEENST_INS5_IJNSA_ILi8EEENSA_ILi32EEEEEENS5_IJS17_SB_EEEEEEEvNS4_8identityES10_NS11_INS12_ILi1ELi4ELi3EEES15_NST_INS5_IJS16_S16_EEENS5_IJSB_S16_EEEEEEENS4_9Copy_AtomIJNS4_39AutoVectorizingCopyWithAssumedAlignmentILi128EEESI_EEES1C_EENS_8epilogue10collective6detail29Sm90TmaWarpSpecializedAdapterINS1O_15DefaultEpilogueISI_SJ_SJ_NS1N_6thread17LinearCombinationISI_Li1EffLNS1S_9ScaleType4KindE0ELNS_15FloatRoundStyleE2ESI_EENS1_15EpilogueDefaultEEEEEvvEEEEvNT_6ParamsE,"a",@progbits
	.sectionflags	@""
	.align	4
.nv.constant0._ZN7cutlass13device_kernelINS_4gemm6kernel13GemmUniversalIN4cute5tupleIJiiiiEEENS1_10collective13CollectiveMmaINS1_39MainloopSm90TmaGmmaRmemAWarpSpecializedILi2ENS5_IJNS4_1CILi1EEESB_SB_EEENS1_32KernelTmaWarpSpecializedPingpongEEENS5_IJNSA_ILi64EEENSA_ILi256EEESF_EEENS_10tfloat32_tENS5_IJlSB_lEEESI_NS5_IJSB_llEEENS4_8TiledMMAINS4_8MMA_AtomIJNS4_4SM904GMMA30MMA_64x256x8_F32TF32TF32_RS_TNILNSO_7ScaleInE1ELSQ_1EEEEEENS4_6LayoutISC_NS5_IJNSA_ILi0EEESU_SU_EEEEENS5_IJNS4_10UnderscoreESX_SX_EEEEENS4_13SM90_TMA_LOADENS4_14ComposedLayoutINS4_7SwizzleILi3ELi4ELi3EEENS4_18smem_ptr_flag_bitsILi32EEENST_INS5_IJNSA_ILi8EEENSA_ILi32EEEEEENS5_IJS17_SB_EEEEEEEvNS4_8identityES10_NS11_INS12_ILi1ELi4ELi3EEES15_NST_INS5_IJS16_S16_EEENS5_IJSB_S16_EEEEEEENS4_9Copy_AtomIJNS4_39AutoVectorizingCopyWithAssumedAlignmentILi128EEESI_EEES1C_EENS_8epilogue10collective6detail29Sm90TmaWarpSpecializedAdapterINS1O_15DefaultEpilogueISI_SJ_SJ_NS1N_6thread17LinearCombinationISI_Li1EffLNS1S_9ScaleType4KindE0ELNS_15FloatRoundStyleE2ESI_EENS1_15EpilogueDefaultEEEEEvvEEEEvNT_6ParamsE:
	.zero		1664


//--------------------- SYMBOLS --------------------------

	.type		.nv.reservedSmem.offset0,@object
	.size		.nv.reservedSmem.offset0,0x4
	.type		__assertfail,@function
